//
// Generated by NVIDIA NVVM Compiler
//
// Compiler Build ID: CL-36424714
// Cuda compilation tools, release 13.0, V13.0.88
// Based on NVVM 20.0.0
//

.version 9.0
.target sm_100
.address_size 64

	// .globl	_Z16initializeAgentsP5agent
.func  (.param .b64 func_retval0) __internal_accurate_pow
(
	.param .b64 __internal_accurate_pow_param_0
)
;
.global .align 4 .b8 precalc_xorwow_matrix[102400];
.global .align 4 .b8 precalc_xorwow_offset_matrix[102400];
.global .align 4 .b8 mrg32k3aM1[2304];
.global .align 4 .b8 mrg32k3aM2[2304];
.global .align 4 .b8 mrg32k3aM1SubSeq[2016];
.global .align 4 .b8 mrg32k3aM2SubSeq[2016];
.global .align 4 .b8 mrg32k3aM1Seq[2304];
.global .align 4 .b8 mrg32k3aM2Seq[2304];
.const .align 8 .b8 __cr_lgamma_table[72];

.visible .entry _Z16initializeAgentsP5agent(
	.param .u64 .ptr .align 1 _Z16initializeAgentsP5agent_param_0
)
{
	.reg .b32 	%r<226>;
	.reg .b64 	%rd<43>;
	.reg .b64 	%fd<22>;

	ld.param.u64 	%rd9, [_Z16initializeAgentsP5agent_param_0];
	cvta.to.global.u64 	%rd10, %rd9;
	mov.u32 	%r1, %ctaid.x;
	mov.u32 	%r2, %ntid.x;
	mov.u32 	%r3, %tid.x;
	mad.lo.s32 	%r4, %r1, %r2, %r3;
	// begin inline asm
	mov.u64 	%rd1, %clock64;
	// end inline asm
	cvt.s64.s32 	%rd11, %r4;
	add.s64 	%rd12, %rd1, %rd11;
	cvt.u32.u64 	%r5, %rd12;
	xor.b32  	%r6, %r5, -1429050551;
	mul.lo.s32 	%r7, %r6, 1099087573;
	{ .reg .b32 tmp; mov.b64 {tmp, %r8}, %rd12; }
	xor.b32  	%r9, %r8, -136515619;
	mad.lo.s32 	%r10, %r9, -1703105765, %r7;
	add.s32 	%r11, %r10, 6615241;
	add.s32 	%r12, %r7, 123456789;
	xor.b32  	%r13, %r7, 362436069;
	add.s32 	%r14, %r7, 5783321;
	shr.u32 	%r15, %r12, 2;
	xor.b32  	%r16, %r15, %r12;
	shl.b32 	%r17, %r14, 4;
	shl.b32 	%r18, %r16, 1;
	xor.b32  	%r19, %r17, %r18;
	xor.b32  	%r20, %r19, %r14;
	xor.b32  	%r21, %r20, %r16;
	add.s32 	%r22, %r11, %r21;
	add.s32 	%r23, %r22, 362437;
	shr.u32 	%r24, %r13, 2;
	xor.b32  	%r25, %r24, %r13;
	shl.b32 	%r26, %r21, 4;
	shl.b32 	%r27, %r25, 1;
	xor.b32  	%r28, %r27, %r26;
	xor.b32  	%r29, %r28, %r25;
	xor.b32  	%r30, %r29, %r21;
	add.s32 	%r31, %r11, %r30;
	add.s32 	%r32, %r31, 724874;
	cvt.u64.u32 	%rd13, %r23;
	mul.wide.u32 	%rd14, %r32, 2097152;
	xor.b64  	%rd15, %rd14, %rd13;
	cvt.rn.f64.u64 	%fd1, %rd15;
	fma.rn.f64 	%fd2, %fd1, 0d3CA0000000000000, 0d3C90000000000000;
	fma.rn.f64 	%fd3, %fd2, 0d3F847AE140000000, 0d3F947AE140000000;
	mul.wide.s32 	%rd16, %r4, 72;
	add.s64 	%rd17, %rd10, %rd16;
	st.global.f64 	[%rd17], %fd3;
	// begin inline asm
	mov.u64 	%rd2, %clock64;
	// end inline asm
	add.s64 	%rd18, %rd2, %rd11;
	cvt.u32.u64 	%r33, %rd18;
	xor.b32  	%r34, %r33, -1429050551;
	mul.lo.s32 	%r35, %r34, 1099087573;
	{ .reg .b32 tmp; mov.b64 {tmp, %r36}, %rd18; }
	xor.b32  	%r37, %r36, -136515619;
	mad.lo.s32 	%r38, %r37, -1703105765, %r35;
	add.s32 	%r39, %r38, 6615241;
	add.s32 	%r40, %r35, 123456789;
	xor.b32  	%r41, %r35, 362436069;
	add.s32 	%r42, %r35, 5783321;
	shr.u32 	%r43, %r40, 2;
	xor.b32  	%r44, %r43, %r40;
	shl.b32 	%r45, %r42, 4;
	shl.b32 	%r46, %r44, 1;
	xor.b32  	%r47, %r45, %r46;
	xor.b32  	%r48, %r47, %r42;
	xor.b32  	%r49, %r48, %r44;
	add.s32 	%r50, %r39, %r49;
	add.s32 	%r51, %r50, 362437;
	shr.u32 	%r52, %r41, 2;
	xor.b32  	%r53, %r52, %r41;
	shl.b32 	%r54, %r49, 4;
	shl.b32 	%r55, %r53, 1;
	xor.b32  	%r56, %r55, %r54;
	xor.b32  	%r57, %r56, %r53;
	xor.b32  	%r58, %r57, %r49;
	add.s32 	%r59, %r39, %r58;
	add.s32 	%r60, %r59, 724874;
	cvt.u64.u32 	%rd19, %r51;
	mul.wide.u32 	%rd20, %r60, 2097152;
	xor.b64  	%rd21, %rd20, %rd19;
	cvt.rn.f64.u64 	%fd4, %rd21;
	fma.rn.f64 	%fd5, %fd4, 0d3CA0000000000000, 0d3C90000000000000;
	fma.rn.f64 	%fd6, %fd5, 0d3F847AE140000000, 0d3F947AE140000000;
	st.global.f64 	[%rd17+8], %fd6;
	// begin inline asm
	mov.u64 	%rd3, %clock64;
	// end inline asm
	add.s64 	%rd22, %rd3, %rd11;
	cvt.u32.u64 	%r61, %rd22;
	xor.b32  	%r62, %r61, -1429050551;
	mul.lo.s32 	%r63, %r62, 1099087573;
	{ .reg .b32 tmp; mov.b64 {tmp, %r64}, %rd22; }
	xor.b32  	%r65, %r64, -136515619;
	mad.lo.s32 	%r66, %r65, -1703105765, %r63;
	add.s32 	%r67, %r66, 6615241;
	add.s32 	%r68, %r63, 123456789;
	xor.b32  	%r69, %r63, 362436069;
	add.s32 	%r70, %r63, 5783321;
	shr.u32 	%r71, %r68, 2;
	xor.b32  	%r72, %r71, %r68;
	shl.b32 	%r73, %r70, 4;
	shl.b32 	%r74, %r72, 1;
	xor.b32  	%r75, %r73, %r74;
	xor.b32  	%r76, %r75, %r70;
	xor.b32  	%r77, %r76, %r72;
	add.s32 	%r78, %r67, %r77;
	add.s32 	%r79, %r78, 362437;
	shr.u32 	%r80, %r69, 2;
	xor.b32  	%r81, %r80, %r69;
	shl.b32 	%r82, %r77, 4;
	shl.b32 	%r83, %r81, 1;
	xor.b32  	%r84, %r83, %r82;
	xor.b32  	%r85, %r84, %r81;
	xor.b32  	%r86, %r85, %r77;
	add.s32 	%r87, %r67, %r86;
	add.s32 	%r88, %r87, 724874;
	cvt.u64.u32 	%rd23, %r79;
	mul.wide.u32 	%rd24, %r88, 2097152;
	xor.b64  	%rd25, %rd24, %rd23;
	cvt.rn.f64.u64 	%fd7, %rd25;
	fma.rn.f64 	%fd8, %fd7, 0d3CA0000000000000, 0d3C90000000000000;
	fma.rn.f64 	%fd9, %fd8, 0d3FB020C4A0000000, 0d3F7CAC0840000000;
	st.global.f64 	[%rd17+16], %fd9;
	// begin inline asm
	mov.u64 	%rd4, %clock64;
	// end inline asm
	add.s64 	%rd26, %rd4, %rd11;
	cvt.u32.u64 	%r89, %rd26;
	xor.b32  	%r90, %r89, -1429050551;
	mul.lo.s32 	%r91, %r90, 1099087573;
	{ .reg .b32 tmp; mov.b64 {tmp, %r92}, %rd26; }
	xor.b32  	%r93, %r92, -136515619;
	mad.lo.s32 	%r94, %r93, -1703105765, %r91;
	add.s32 	%r95, %r94, 6615241;
	add.s32 	%r96, %r91, 123456789;
	xor.b32  	%r97, %r91, 362436069;
	add.s32 	%r98, %r91, 5783321;
	shr.u32 	%r99, %r96, 2;
	xor.b32  	%r100, %r99, %r96;
	shl.b32 	%r101, %r98, 4;
	shl.b32 	%r102, %r100, 1;
	xor.b32  	%r103, %r101, %r102;
	xor.b32  	%r104, %r103, %r98;
	xor.b32  	%r105, %r104, %r100;
	add.s32 	%r106, %r95, %r105;
	add.s32 	%r107, %r106, 362437;
	shr.u32 	%r108, %r97, 2;
	xor.b32  	%r109, %r108, %r97;
	shl.b32 	%r110, %r105, 4;
	shl.b32 	%r111, %r109, 1;
	xor.b32  	%r112, %r111, %r110;
	xor.b32  	%r113, %r112, %r109;
	xor.b32  	%r114, %r113, %r105;
	add.s32 	%r115, %r95, %r114;
	add.s32 	%r116, %r115, 724874;
	cvt.u64.u32 	%rd27, %r107;
	mul.wide.u32 	%rd28, %r116, 2097152;
	xor.b64  	%rd29, %rd28, %rd27;
	cvt.rn.f64.u64 	%fd10, %rd29;
	fma.rn.f64 	%fd11, %fd10, 0d3CA0000000000000, 0d3C90000000000000;
	fma.rn.f64 	%fd12, %fd11, 0d3FC9999980000000, 0d3FD3333340000000;
	st.global.f64 	[%rd17+24], %fd12;
	// begin inline asm
	mov.u64 	%rd5, %clock64;
	// end inline asm
	add.s64 	%rd30, %rd5, %rd11;
	cvt.u32.u64 	%r117, %rd30;
	xor.b32  	%r118, %r117, -1429050551;
	mul.lo.s32 	%r119, %r118, 1099087573;
	{ .reg .b32 tmp; mov.b64 {tmp, %r120}, %rd30; }
	xor.b32  	%r121, %r120, -136515619;
	mad.lo.s32 	%r122, %r121, -1703105765, %r119;
	add.s32 	%r123, %r122, 6615241;
	add.s32 	%r124, %r119, 123456789;
	xor.b32  	%r125, %r119, 362436069;
	add.s32 	%r126, %r119, 5783321;
	shr.u32 	%r127, %r124, 2;
	xor.b32  	%r128, %r127, %r124;
	shl.b32 	%r129, %r126, 4;
	shl.b32 	%r130, %r128, 1;
	xor.b32  	%r131, %r129, %r130;
	xor.b32  	%r132, %r131, %r126;
	xor.b32  	%r133, %r132, %r128;
	add.s32 	%r134, %r123, %r133;
	add.s32 	%r135, %r134, 362437;
	shr.u32 	%r136, %r125, 2;
	xor.b32  	%r137, %r136, %r125;
	shl.b32 	%r138, %r133, 4;
	shl.b32 	%r139, %r137, 1;
	xor.b32  	%r140, %r139, %r138;
	xor.b32  	%r141, %r140, %r137;
	xor.b32  	%r142, %r141, %r133;
	add.s32 	%r143, %r123, %r142;
	add.s32 	%r144, %r143, 724874;
	cvt.u64.u32 	%rd31, %r135;
	mul.wide.u32 	%rd32, %r144, 2097152;
	xor.b64  	%rd33, %rd32, %rd31;
	cvt.rn.f64.u64 	%fd13, %rd33;
	fma.rn.f64 	%fd14, %fd13, 0d3CA0000000000000, 0d3C90000000000000;
	fma.rn.f64 	%fd15, %fd14, 0d3FC9999980000000, 0d3FE6666660000000;
	st.global.f64 	[%rd17+32], %fd15;
	// begin inline asm
	mov.u64 	%rd6, %clock64;
	// end inline asm
	add.s64 	%rd34, %rd6, %rd11;
	cvt.u32.u64 	%r145, %rd34;
	xor.b32  	%r146, %r145, -1429050551;
	mul.lo.s32 	%r147, %r146, 1099087573;
	{ .reg .b32 tmp; mov.b64 {tmp, %r148}, %rd34; }
	xor.b32  	%r149, %r148, -136515619;
	add.s32 	%r150, %r147, 123456789;
	add.s32 	%r151, %r147, 5783321;
	shr.u32 	%r152, %r150, 2;
	xor.b32  	%r153, %r152, %r150;
	shl.b32 	%r154, %r151, 4;
	shl.b32 	%r155, %r153, 1;
	xor.b32  	%r156, %r154, %r155;
	xor.b32  	%r157, %r156, %r151;
	xor.b32  	%r158, %r157, %r153;
	mad.lo.s32 	%r159, %r149, -1703105765, %r147;
	add.s32 	%r160, %r159, %r158;
	add.s32 	%r161, %r160, 6977678;
	abs.s32 	%r162, %r161;
	shr.u32 	%r163, %r162, 31;
	add.s32 	%r164, %r162, %r163;
	and.b32  	%r165, %r164, -2;
	sub.s32 	%r166, %r162, %r165;
	add.s32 	%r167, %r166, 5;
	mov.b32 	%r168, 14;
	st.global.v2.u32 	[%rd17+40], {%r167, %r168};
	mov.b32 	%r169, 0;
	st.global.u32 	[%rd17+48], %r169;
	// begin inline asm
	mov.u64 	%rd7, %clock64;
	// end inline asm
	add.s64 	%rd35, %rd7, %rd11;
	cvt.u32.u64 	%r170, %rd35;
	xor.b32  	%r171, %r170, -1429050551;
	mul.lo.s32 	%r172, %r171, 1099087573;
	{ .reg .b32 tmp; mov.b64 {tmp, %r173}, %rd35; }
	xor.b32  	%r174, %r173, -136515619;
	mad.lo.s32 	%r175, %r174, -1703105765, %r172;
	add.s32 	%r176, %r175, 6615241;
	add.s32 	%r177, %r172, 123456789;
	xor.b32  	%r178, %r172, 362436069;
	add.s32 	%r179, %r172, 5783321;
	shr.u32 	%r180, %r177, 2;
	xor.b32  	%r181, %r180, %r177;
	shl.b32 	%r182, %r179, 4;
	shl.b32 	%r183, %r181, 1;
	xor.b32  	%r184, %r182, %r183;
	xor.b32  	%r185, %r184, %r179;
	xor.b32  	%r186, %r185, %r181;
	add.s32 	%r187, %r176, %r186;
	add.s32 	%r188, %r187, 362437;
	shr.u32 	%r189, %r178, 2;
	xor.b32  	%r190, %r189, %r178;
	shl.b32 	%r191, %r186, 4;
	shl.b32 	%r192, %r190, 1;
	xor.b32  	%r193, %r192, %r191;
	xor.b32  	%r194, %r193, %r190;
	xor.b32  	%r195, %r194, %r186;
	add.s32 	%r196, %r176, %r195;
	add.s32 	%r197, %r196, 724874;
	cvt.u64.u32 	%rd36, %r188;
	mul.wide.u32 	%rd37, %r197, 2097152;
	xor.b64  	%rd38, %rd37, %rd36;
	cvt.rn.f64.u64 	%fd16, %rd38;
	fma.rn.f64 	%fd17, %fd16, 0d3CA0000000000000, 0d3C90000000000000;
	fma.rn.f64 	%fd18, %fd17, 0d407F400000000000, 0d0000000000000000;
	st.global.f64 	[%rd17+56], %fd18;
	// begin inline asm
	mov.u64 	%rd8, %clock64;
	// end inline asm
	add.s64 	%rd39, %rd8, %rd11;
	cvt.u32.u64 	%r198, %rd39;
	xor.b32  	%r199, %r198, -1429050551;
	mul.lo.s32 	%r200, %r199, 1099087573;
	{ .reg .b32 tmp; mov.b64 {tmp, %r201}, %rd39; }
	xor.b32  	%r202, %r201, -136515619;
	mad.lo.s32 	%r203, %r202, -1703105765, %r200;
	add.s32 	%r204, %r203, 6615241;
	add.s32 	%r205, %r200, 123456789;
	xor.b32  	%r206, %r200, 362436069;
	add.s32 	%r207, %r200, 5783321;
	shr.u32 	%r208, %r205, 2;
	xor.b32  	%r209, %r208, %r205;
	shl.b32 	%r210, %r207, 4;
	shl.b32 	%r211, %r209, 1;
	xor.b32  	%r212, %r210, %r211;
	xor.b32  	%r213, %r212, %r207;
	xor.b32  	%r214, %r213, %r209;
	add.s32 	%r215, %r204, %r214;
	add.s32 	%r216, %r215, 362437;
	shr.u32 	%r217, %r206, 2;
	xor.b32  	%r218, %r217, %r206;
	shl.b32 	%r219, %r214, 4;
	shl.b32 	%r220, %r218, 1;
	xor.b32  	%r221, %r220, %r219;
	xor.b32  	%r222, %r221, %r218;
	xor.b32  	%r223, %r222, %r214;
	add.s32 	%r224, %r204, %r223;
	add.s32 	%r225, %r224, 724874;
	cvt.u64.u32 	%rd40, %r216;
	mul.wide.u32 	%rd41, %r225, 2097152;
	xor.b64  	%rd42, %rd41, %rd40;
	cvt.rn.f64.u64 	%fd19, %rd42;
	fma.rn.f64 	%fd20, %fd19, 0d3CA0000000000000, 0d3C90000000000000;
	fma.rn.f64 	%fd21, %fd20, 0d407F400000000000, 0d0000000000000000;
	st.global.f64 	[%rd17+64], %fd21;
	ret;

}
	// .globl	_Z7ruleOneP5agentPi
.visible .entry _Z7ruleOneP5agentPi(
	.param .u64 .ptr .align 1 _Z7ruleOneP5agentPi_param_0,
	.param .u64 .ptr .align 1 _Z7ruleOneP5agentPi_param_1
)
{
	.reg .pred 	%p<37>;
	.reg .b32 	%r<69>;
	.reg .b32 	%f<2>;
	.reg .b64 	%rd<20>;
	.reg .b64 	%fd<44>;

	ld.param.u64 	%rd7, [_Z7ruleOneP5agentPi_param_0];
	ld.param.u64 	%rd8, [_Z7ruleOneP5agentPi_param_1];
	cvta.to.global.u64 	%rd9, %rd8;
	cvta.to.global.u64 	%rd10, %rd7;
	mov.u32 	%r13, %ctaid.x;
	mov.u32 	%r14, %ntid.x;
	mov.u32 	%r15, %tid.x;
	mad.lo.s32 	%r16, %r13, %r14, %r15;
	cvt.s64.s32 	%rd1, %r16;
	mul.wide.s32 	%rd11, %r16, 72;
	add.s64 	%rd12, %rd10, %rd11;
	add.s64 	%rd2, %rd12, 56;
	mov.f64 	%fd14, 0d4000000000000000;
	{
	.reg .b32 %temp; 
	mov.b64 	{%temp, %r1}, %fd14;
	}
	and.b32  	%r2, %r1, 2146435072;
	setp.eq.s32 	%p4, %r2, 1062207488;
	setp.lt.s32 	%p5, %r1, 0;
	selp.b32 	%r3, 0, 2146435072, %p5;
	and.b32  	%r17, %r1, 2147483647;
	setp.ne.s32 	%p6, %r17, 1071644672;
	and.pred  	%p1, %p4, %p6;
	or.b32  	%r4, %r3, -2147483648;
	mul.wide.s32 	%rd13, %r16, 4;
	add.s64 	%rd3, %rd9, %rd13;
	neg.s32 	%r67, %r16;
	add.s64 	%rd19, %rd10, 64;
	mov.b32 	%r68, 0;
$L__BB1_1:
	setp.lt.s32 	%p7, %r1, 0;
	setp.eq.s32 	%p8, %r2, 1062207488;
	ld.global.f64 	%fd15, [%rd2];
	ld.global.f64 	%fd16, [%rd19+-8];
	sub.f64 	%fd1, %fd15, %fd16;
	{
	.reg .b32 %temp; 
	mov.b64 	{%temp, %r8}, %fd1;
	}
	abs.f64 	%fd2, %fd1;
	{ // callseq 0, 0
	.param .b64 param0;
	st.param.f64 	[param0], %fd2;
	.param .b64 retval0;
	call.uni (retval0), 
	__internal_accurate_pow, 
	(
	param0
	);
	ld.param.f64 	%fd17, [retval0];
	} // callseq 0
	setp.lt.s32 	%p10, %r8, 0;
	neg.f64 	%fd19, %fd17;
	selp.f64 	%fd20, %fd19, %fd17, %p8;
	selp.f64 	%fd21, %fd20, %fd17, %p10;
	setp.eq.f64 	%p11, %fd1, 0d0000000000000000;
	selp.b32 	%r18, %r8, 0, %p8;
	or.b32  	%r19, %r18, 2146435072;
	selp.b32 	%r20, %r19, %r18, %p7;
	mov.b32 	%r21, 0;
	mov.b64 	%fd22, {%r21, %r20};
	selp.f64 	%fd42, %fd22, %fd21, %p11;
	add.f64 	%fd23, %fd1, 0d4000000000000000;
	{
	.reg .b32 %temp; 
	mov.b64 	{%temp, %r22}, %fd23;
	}
	and.b32  	%r23, %r22, 2146435072;
	setp.ne.s32 	%p12, %r23, 2146435072;
	@%p12 bra 	$L__BB1_6;
	setp.num.f64 	%p13, %fd1, %fd1;
	@%p13 bra 	$L__BB1_4;
	mov.f64 	%fd24, 0d4000000000000000;
	add.rn.f64 	%fd42, %fd1, %fd24;
	bra.uni 	$L__BB1_6;
$L__BB1_4:
	setp.neu.f64 	%p14, %fd2, 0d7FF0000000000000;
	@%p14 bra 	$L__BB1_6;
	setp.lt.s32 	%p15, %r8, 0;
	selp.b32 	%r24, %r4, %r3, %p1;
	selp.b32 	%r25, %r24, %r3, %p15;
	mov.b32 	%r26, 0;
	mov.b64 	%fd42, {%r26, %r25};
$L__BB1_6:
	setp.lt.s32 	%p16, %r1, 0;
	setp.eq.s32 	%p17, %r2, 1062207488;
	setp.eq.f64 	%p19, %fd1, 0d3FF0000000000000;
	selp.f64 	%fd7, 0d3FF0000000000000, %fd42, %p19;
	ld.global.f64 	%fd25, [%rd2+8];
	ld.global.f64 	%fd26, [%rd19];
	sub.f64 	%fd8, %fd25, %fd26;
	{
	.reg .b32 %temp; 
	mov.b64 	{%temp, %r9}, %fd8;
	}
	abs.f64 	%fd9, %fd8;
	{ // callseq 1, 0
	.param .b64 param0;
	st.param.f64 	[param0], %fd9;
	.param .b64 retval0;
	call.uni (retval0), 
	__internal_accurate_pow, 
	(
	param0
	);
	ld.param.f64 	%fd27, [retval0];
	} // callseq 1
	setp.lt.s32 	%p20, %r9, 0;
	neg.f64 	%fd29, %fd27;
	selp.f64 	%fd30, %fd29, %fd27, %p17;
	selp.f64 	%fd31, %fd30, %fd27, %p20;
	setp.eq.f64 	%p21, %fd8, 0d0000000000000000;
	selp.b32 	%r27, %r9, 0, %p17;
	or.b32  	%r28, %r27, 2146435072;
	selp.b32 	%r29, %r28, %r27, %p16;
	mov.b32 	%r30, 0;
	mov.b64 	%fd32, {%r30, %r29};
	selp.f64 	%fd43, %fd32, %fd31, %p21;
	add.f64 	%fd33, %fd8, 0d4000000000000000;
	{
	.reg .b32 %temp; 
	mov.b64 	{%temp, %r31}, %fd33;
	}
	and.b32  	%r32, %r31, 2146435072;
	setp.ne.s32 	%p22, %r32, 2146435072;
	@%p22 bra 	$L__BB1_11;
	setp.num.f64 	%p23, %fd8, %fd8;
	@%p23 bra 	$L__BB1_9;
	mov.f64 	%fd34, 0d4000000000000000;
	add.rn.f64 	%fd43, %fd8, %fd34;
	bra.uni 	$L__BB1_11;
$L__BB1_9:
	setp.neu.f64 	%p24, %fd9, 0d7FF0000000000000;
	@%p24 bra 	$L__BB1_11;
	setp.lt.s32 	%p25, %r9, 0;
	selp.b32 	%r33, %r4, %r3, %p1;
	selp.b32 	%r34, %r33, %r3, %p25;
	mov.b32 	%r35, 0;
	mov.b64 	%fd43, {%r35, %r34};
$L__BB1_11:
	setp.eq.f64 	%p27, %fd8, 0d3FF0000000000000;
	selp.f64 	%fd35, 0d3FF0000000000000, %fd43, %p27;
	add.f64 	%fd36, %fd7, %fd35;
	sqrt.rn.f64 	%fd37, %fd36;
	setp.gtu.f64 	%p28, %fd37, 0d3FF0000000000000;
	mov.pred 	%p36, 0;
	@%p28 bra 	$L__BB1_14;
	ld.global.u32 	%r36, [%rd19+-16];
	setp.ne.s32 	%p30, %r36, 1;
	@%p30 bra 	$L__BB1_14;
	ld.global.u32 	%r37, [%rd2+-8];
	setp.eq.s32 	%p36, %r37, 0;
$L__BB1_14:
	setp.eq.s32 	%p31, %r67, 0;
	not.pred 	%p32, %p36;
	or.pred  	%p33, %p31, %p32;
	@%p33 bra 	$L__BB1_17;
	// begin inline asm
	mov.u64 	%rd14, %clock64;
	// end inline asm
	add.s64 	%rd15, %rd14, %rd1;
	cvt.u32.u64 	%r38, %rd15;
	xor.b32  	%r39, %r38, -1429050551;
	mul.lo.s32 	%r40, %r39, 1099087573;
	{ .reg .b32 tmp; mov.b64 {tmp, %r41}, %rd15; }
	xor.b32  	%r42, %r41, -136515619;
	mad.lo.s32 	%r43, %r42, -1703105765, %r40;
	add.s32 	%r44, %r43, 6615241;
	add.s32 	%r45, %r40, 123456789;
	xor.b32  	%r46, %r40, 362436069;
	add.s32 	%r47, %r40, 5783321;
	shr.u32 	%r48, %r45, 2;
	xor.b32  	%r49, %r48, %r45;
	shl.b32 	%r50, %r47, 4;
	shl.b32 	%r51, %r49, 1;
	xor.b32  	%r52, %r50, %r51;
	xor.b32  	%r53, %r52, %r47;
	xor.b32  	%r54, %r53, %r49;
	add.s32 	%r55, %r44, %r54;
	add.s32 	%r56, %r55, 362437;
	shr.u32 	%r57, %r46, 2;
	xor.b32  	%r58, %r57, %r46;
	shl.b32 	%r59, %r54, 4;
	shl.b32 	%r60, %r58, 1;
	xor.b32  	%r61, %r60, %r59;
	xor.b32  	%r62, %r61, %r58;
	xor.b32  	%r63, %r62, %r54;
	add.s32 	%r64, %r44, %r63;
	add.s32 	%r65, %r64, 724874;
	cvt.u64.u32 	%rd16, %r56;
	mul.wide.u32 	%rd17, %r65, 2097152;
	xor.b64  	%rd18, %rd17, %rd16;
	cvt.rn.f64.u64 	%fd38, %rd18;
	fma.rn.f64 	%fd39, %fd38, 0d3CA0000000000000, 0d3C90000000000000;
	cvt.rn.f32.f64 	%f1, %fd39;
	cvt.f64.f32 	%fd40, %f1;
	ld.global.f64 	%fd41, [%rd2+-56];
	setp.ltu.f64 	%p34, %fd41, %fd40;
	@%p34 bra 	$L__BB1_17;
	mov.b32 	%r66, 1;
	st.global.u32 	[%rd2+-8], %r66;
	st.global.u32 	[%rd3], %r66;
$L__BB1_17:
	add.s32 	%r68, %r68, 1;
	add.s32 	%r67, %r67, 1;
	add.s64 	%rd19, %rd19, 72;
	setp.ne.s32 	%p35, %r68, 1024;
	@%p35 bra 	$L__BB1_1;
	ret;

}
	// .globl	_Z7ruleTwoP5agent
.visible .entry _Z7ruleTwoP5agent(
	.param .u64 .ptr .align 1 _Z7ruleTwoP5agent_param_0
)
{
	.reg .pred 	%p<12>;
	.reg .b32 	%r<174>;
	.reg .b32 	%f<19>;
	.reg .b64 	%rd<37>;
	.reg .b64 	%fd<37>;

	ld.param.u64 	%rd4, [_Z7ruleTwoP5agent_param_0];
	cvta.to.global.u64 	%rd5, %rd4;
	mov.u32 	%r1, %ctaid.x;
	mov.u32 	%r2, %ntid.x;
	mov.u32 	%r3, %tid.x;
	mad.lo.s32 	%r4, %r1, %r2, %r3;
	// begin inline asm
	mov.u64 	%rd3, %clock64;
	// end inline asm
	cvt.s64.s32 	%rd1, %r4;
	add.s64 	%rd6, %rd3, %rd1;
	cvt.u32.u64 	%r5, %rd6;
	xor.b32  	%r6, %r5, -1429050551;
	mul.lo.s32 	%r7, %r6, 1099087573;
	{ .reg .b32 tmp; mov.b64 {tmp, %r8}, %rd6; }
	xor.b32  	%r9, %r8, -136515619;
	mad.lo.s32 	%r10, %r9, -1703105765, %r7;
	add.s32 	%r11, %r10, 6615241;
	add.s32 	%r12, %r7, 123456789;
	xor.b32  	%r13, %r7, 362436069;
	add.s32 	%r14, %r7, 5783321;
	shr.u32 	%r15, %r12, 2;
	xor.b32  	%r16, %r15, %r12;
	shl.b32 	%r17, %r14, 4;
	shl.b32 	%r18, %r16, 1;
	xor.b32  	%r19, %r17, %r18;
	xor.b32  	%r20, %r19, %r14;
	xor.b32  	%r21, %r20, %r16;
	add.s32 	%r22, %r11, %r21;
	add.s32 	%r23, %r22, 362437;
	shr.u32 	%r24, %r13, 2;
	xor.b32  	%r25, %r24, %r13;
	shl.b32 	%r26, %r21, 4;
	shl.b32 	%r27, %r25, 1;
	xor.b32  	%r28, %r27, %r26;
	xor.b32  	%r29, %r28, %r25;
	xor.b32  	%r30, %r29, %r21;
	add.s32 	%r31, %r11, %r30;
	add.s32 	%r32, %r31, 724874;
	cvt.u64.u32 	%rd7, %r23;
	mul.wide.u32 	%rd8, %r32, 2097152;
	xor.b64  	%rd9, %rd8, %rd7;
	cvt.rn.f64.u64 	%fd1, %rd9;
	fma.rn.f64 	%fd2, %fd1, 0d3CA0000000000000, 0d3C90000000000000;
	cvt.rn.f32.f64 	%f1, %fd2;
	cvt.f64.f32 	%fd3, %f1;
	mul.wide.s32 	%rd10, %r4, 72;
	add.s64 	%rd11, %rd5, %rd10;
	add.s64 	%rd2, %rd11, 24;
	ld.global.f64 	%fd4, [%rd11+24];
	setp.ltu.f64 	%p1, %fd4, %fd3;
	@%p1 bra 	$L__BB2_5;
	ld.global.u32 	%r33, [%rd2+24];
	setp.gt.u32 	%p2, %r33, 1;
	@%p2 bra 	$L__BB2_5;
	// begin inline asm
	mov.u64 	%rd12, %clock64;
	// end inline asm
	add.s64 	%rd13, %rd12, %rd1;
	cvt.u32.u64 	%r34, %rd13;
	xor.b32  	%r35, %r34, -1429050551;
	mul.lo.s32 	%r36, %r35, 1099087573;
	{ .reg .b32 tmp; mov.b64 {tmp, %r37}, %rd13; }
	xor.b32  	%r38, %r37, -136515619;
	mad.lo.s32 	%r39, %r38, -1703105765, %r36;
	add.s32 	%r40, %r39, 6615241;
	add.s32 	%r41, %r36, 123456789;
	xor.b32  	%r42, %r36, 362436069;
	add.s32 	%r43, %r36, 5783321;
	shr.u32 	%r44, %r41, 2;
	xor.b32  	%r45, %r44, %r41;
	shl.b32 	%r46, %r43, 4;
	shl.b32 	%r47, %r45, 1;
	xor.b32  	%r48, %r46, %r47;
	xor.b32  	%r49, %r48, %r43;
	xor.b32  	%r50, %r49, %r45;
	add.s32 	%r51, %r40, %r50;
	add.s32 	%r52, %r51, 362437;
	shr.u32 	%r53, %r42, 2;
	xor.b32  	%r54, %r53, %r42;
	shl.b32 	%r55, %r50, 4;
	shl.b32 	%r56, %r54, 1;
	xor.b32  	%r57, %r56, %r55;
	xor.b32  	%r58, %r57, %r54;
	xor.b32  	%r59, %r58, %r50;
	add.s32 	%r60, %r40, %r59;
	add.s32 	%r61, %r60, 724874;
	cvt.u64.u32 	%rd14, %r52;
	mul.wide.u32 	%rd15, %r61, 2097152;
	xor.b64  	%rd16, %rd15, %rd14;
	cvt.rn.f64.u64 	%fd5, %rd16;
	fma.rn.f64 	%fd6, %fd5, 0d3CA0000000000000, 0d3C90000000000000;
	cvt.rn.f32.f64 	%f2, %fd6;
	cvt.f64.f32 	%fd7, %f2;
	ld.global.f64 	%fd8, [%rd2+8];
	setp.ltu.f64 	%p3, %fd8, %fd7;
	@%p3 bra 	$L__BB2_4;
	ld.global.f64 	%fd9, [%rd2+32];
	cvt.rn.f32.f64 	%f3, %fd9;
	// begin inline asm
	mov.u64 	%rd17, %clock64;
	// end inline asm
	add.s64 	%rd19, %rd17, %rd1;
	cvt.u32.u64 	%r62, %rd19;
	xor.b32  	%r63, %r62, -1429050551;
	mul.lo.s32 	%r64, %r63, 1099087573;
	{ .reg .b32 tmp; mov.b64 {tmp, %r65}, %rd19; }
	xor.b32  	%r66, %r65, -136515619;
	mad.lo.s32 	%r67, %r66, -1703105765, %r64;
	add.s32 	%r68, %r67, 6615241;
	add.s32 	%r69, %r64, 123456789;
	xor.b32  	%r70, %r64, 362436069;
	add.s32 	%r71, %r64, 5783321;
	shr.u32 	%r72, %r69, 2;
	xor.b32  	%r73, %r72, %r69;
	shl.b32 	%r74, %r71, 4;
	shl.b32 	%r75, %r73, 1;
	xor.b32  	%r76, %r74, %r75;
	xor.b32  	%r77, %r76, %r71;
	xor.b32  	%r78, %r77, %r73;
	add.s32 	%r79, %r68, %r78;
	add.s32 	%r80, %r79, 362437;
	shr.u32 	%r81, %r70, 2;
	xor.b32  	%r82, %r81, %r70;
	shl.b32 	%r83, %r78, 4;
	shl.b32 	%r84, %r82, 1;
	xor.b32  	%r85, %r84, %r83;
	xor.b32  	%r86, %r85, %r82;
	xor.b32  	%r87, %r86, %r78;
	add.s32 	%r88, %r68, %r87;
	add.s32 	%r89, %r88, 724874;
	cvt.u64.u32 	%rd20, %r80;
	mul.wide.u32 	%rd21, %r89, 2097152;
	xor.b64  	%rd22, %rd21, %rd20;
	cvt.rn.f64.u64 	%fd10, %rd22;
	fma.rn.f64 	%fd11, %fd10, 0d3CA0000000000000, 0d3C90000000000000;
	fma.rn.f64 	%fd12, %fd11, 0d4000000000000000, 0dBFF0000000000000;
	cvt.f64.f32 	%fd13, %f3;
	fma.rn.f64 	%fd14, %fd12, 0d4014000000000000, %fd13;
	cvt.rn.f32.f64 	%f4, %fd14;
	setp.gt.f32 	%p4, %f4, 0f43FA0000;
	selp.f32 	%f5, 0f43FA0000, %f4, %p4;
	setp.lt.f32 	%p5, %f5, 0f00000000;
	selp.f32 	%f6, 0f00000000, %f5, %p5;
	ld.global.f64 	%fd15, [%rd2+40];
	cvt.rn.f32.f64 	%f7, %fd15;
	// begin inline asm
	mov.u64 	%rd18, %clock64;
	// end inline asm
	add.s64 	%rd23, %rd18, %rd1;
	cvt.u32.u64 	%r90, %rd23;
	xor.b32  	%r91, %r90, -1429050551;
	mul.lo.s32 	%r92, %r91, 1099087573;
	{ .reg .b32 tmp; mov.b64 {tmp, %r93}, %rd23; }
	xor.b32  	%r94, %r93, -136515619;
	mad.lo.s32 	%r95, %r94, -1703105765, %r92;
	add.s32 	%r96, %r95, 6615241;
	add.s32 	%r97, %r92, 123456789;
	xor.b32  	%r98, %r92, 362436069;
	add.s32 	%r99, %r92, 5783321;
	shr.u32 	%r100, %r97, 2;
	xor.b32  	%r101, %r100, %r97;
	shl.b32 	%r102, %r99, 4;
	shl.b32 	%r103, %r101, 1;
	xor.b32  	%r104, %r102, %r103;
	xor.b32  	%r105, %r104, %r99;
	xor.b32  	%r106, %r105, %r101;
	add.s32 	%r107, %r96, %r106;
	add.s32 	%r108, %r107, 362437;
	shr.u32 	%r109, %r98, 2;
	xor.b32  	%r110, %r109, %r98;
	shl.b32 	%r111, %r106, 4;
	shl.b32 	%r112, %r110, 1;
	xor.b32  	%r113, %r112, %r111;
	xor.b32  	%r114, %r113, %r110;
	xor.b32  	%r115, %r114, %r106;
	add.s32 	%r116, %r96, %r115;
	add.s32 	%r117, %r116, 724874;
	cvt.u64.u32 	%rd24, %r108;
	mul.wide.u32 	%rd25, %r117, 2097152;
	xor.b64  	%rd26, %rd25, %rd24;
	cvt.rn.f64.u64 	%fd16, %rd26;
	fma.rn.f64 	%fd17, %fd16, 0d3CA0000000000000, 0d3C90000000000000;
	fma.rn.f64 	%fd18, %fd17, 0d4000000000000000, 0dBFF0000000000000;
	cvt.f64.f32 	%fd19, %f7;
	fma.rn.f64 	%fd20, %fd18, 0d4014000000000000, %fd19;
	cvt.rn.f32.f64 	%f8, %fd20;
	setp.gt.f32 	%p6, %f8, 0f43FA0000;
	selp.f32 	%f9, 0f43FA0000, %f8, %p6;
	setp.lt.f32 	%p7, %f9, 0f00000000;
	selp.f32 	%f10, 0f00000000, %f9, %p7;
	cvt.f64.f32 	%fd21, %f6;
	st.global.f64 	[%rd2+32], %fd21;
	cvt.f64.f32 	%fd22, %f10;
	st.global.f64 	[%rd2+40], %fd22;
	bra.uni 	$L__BB2_5;
$L__BB2_4:
	ld.global.f64 	%fd23, [%rd2+32];
	cvt.rn.f32.f64 	%f11, %fd23;
	// begin inline asm
	mov.u64 	%rd27, %clock64;
	// end inline asm
	add.s64 	%rd29, %rd27, %rd1;
	cvt.u32.u64 	%r118, %rd29;
	xor.b32  	%r119, %r118, -1429050551;
	mul.lo.s32 	%r120, %r119, 1099087573;
	{ .reg .b32 tmp; mov.b64 {tmp, %r121}, %rd29; }
	xor.b32  	%r122, %r121, -136515619;
	mad.lo.s32 	%r123, %r122, -1703105765, %r120;
	add.s32 	%r124, %r123, 6615241;
	add.s32 	%r125, %r120, 123456789;
	xor.b32  	%r126, %r120, 362436069;
	add.s32 	%r127, %r120, 5783321;
	shr.u32 	%r128, %r125, 2;
	xor.b32  	%r129, %r128, %r125;
	shl.b32 	%r130, %r127, 4;
	shl.b32 	%r131, %r129, 1;
	xor.b32  	%r132, %r130, %r131;
	xor.b32  	%r133, %r132, %r127;
	xor.b32  	%r134, %r133, %r129;
	add.s32 	%r135, %r124, %r134;
	add.s32 	%r136, %r135, 362437;
	shr.u32 	%r137, %r126, 2;
	xor.b32  	%r138, %r137, %r126;
	shl.b32 	%r139, %r134, 4;
	shl.b32 	%r140, %r138, 1;
	xor.b32  	%r141, %r140, %r139;
	xor.b32  	%r142, %r141, %r138;
	xor.b32  	%r143, %r142, %r134;
	add.s32 	%r144, %r124, %r143;
	add.s32 	%r145, %r144, 724874;
	cvt.u64.u32 	%rd30, %r136;
	mul.wide.u32 	%rd31, %r145, 2097152;
	xor.b64  	%rd32, %rd31, %rd30;
	cvt.rn.f64.u64 	%fd24, %rd32;
	fma.rn.f64 	%fd25, %fd24, 0d3CA0000000000000, 0d3C90000000000000;
	fma.rn.f64 	%fd26, %fd25, 0d4000000000000000, 0dBFF0000000000000;
	cvt.f64.f32 	%fd27, %f11;
	fma.rn.f64 	%fd28, %fd26, 0d407F400000000000, %fd27;
	cvt.rn.f32.f64 	%f12, %fd28;
	setp.gt.f32 	%p8, %f12, 0f43FA0000;
	selp.f32 	%f13, 0f43FA0000, %f12, %p8;
	setp.lt.f32 	%p9, %f13, 0f00000000;
	selp.f32 	%f14, 0f00000000, %f13, %p9;
	ld.global.f64 	%fd29, [%rd2+40];
	cvt.rn.f32.f64 	%f15, %fd29;
	// begin inline asm
	mov.u64 	%rd28, %clock64;
	// end inline asm
	add.s64 	%rd33, %rd28, %rd1;
	cvt.u32.u64 	%r146, %rd33;
	xor.b32  	%r147, %r146, -1429050551;
	mul.lo.s32 	%r148, %r147, 1099087573;
	{ .reg .b32 tmp; mov.b64 {tmp, %r149}, %rd33; }
	xor.b32  	%r150, %r149, -136515619;
	mad.lo.s32 	%r151, %r150, -1703105765, %r148;
	add.s32 	%r152, %r151, 6615241;
	add.s32 	%r153, %r148, 123456789;
	xor.b32  	%r154, %r148, 362436069;
	add.s32 	%r155, %r148, 5783321;
	shr.u32 	%r156, %r153, 2;
	xor.b32  	%r157, %r156, %r153;
	shl.b32 	%r158, %r155, 4;
	shl.b32 	%r159, %r157, 1;
	xor.b32  	%r160, %r158, %r159;
	xor.b32  	%r161, %r160, %r155;
	xor.b32  	%r162, %r161, %r157;
	add.s32 	%r163, %r152, %r162;
	add.s32 	%r164, %r163, 362437;
	shr.u32 	%r165, %r154, 2;
	xor.b32  	%r166, %r165, %r154;
	shl.b32 	%r167, %r162, 4;
	shl.b32 	%r168, %r166, 1;
	xor.b32  	%r169, %r168, %r167;
	xor.b32  	%r170, %r169, %r166;
	xor.b32  	%r171, %r170, %r162;
	add.s32 	%r172, %r152, %r171;
	add.s32 	%r173, %r172, 724874;
	cvt.u64.u32 	%rd34, %r164;
	mul.wide.u32 	%rd35, %r173, 2097152;
	xor.b64  	%rd36, %rd35, %rd34;
	cvt.rn.f64.u64 	%fd30, %rd36;
	fma.rn.f64 	%fd31, %fd30, 0d3CA0000000000000, 0d3C90000000000000;
	fma.rn.f64 	%fd32, %fd31, 0d4000000000000000, 0dBFF0000000000000;
	cvt.f64.f32 	%fd33, %f15;
	fma.rn.f64 	%fd34, %fd32, 0d407F400000000000, %fd33;
	cvt.rn.f32.f64 	%f16, %fd34;
	setp.gt.f32 	%p10, %f16, 0f43FA0000;
	selp.f32 	%f17, 0f43FA0000, %f16, %p10;
	setp.lt.f32 	%p11, %f17, 0f00000000;
	selp.f32 	%f18, 0f00000000, %f17, %p11;
	cvt.f64.f32 	%fd35, %f14;
	st.global.f64 	[%rd2+32], %fd35;
	cvt.f64.f32 	%fd36, %f18;
	st.global.f64 	[%rd2+40], %fd36;
$L__BB2_5:
	ret;

}
	// .globl	_Z9ruleThreeP5agentPi
.visible .entry _Z9ruleThreeP5agentPi(
	.param .u64 .ptr .align 1 _Z9ruleThreeP5agentPi_param_0,
	.param .u64 .ptr .align 1 _Z9ruleThreeP5agentPi_param_1
)
{
	.reg .pred 	%p<3>;
	.reg .b32 	%r<35>;
	.reg .b32 	%f<2>;
	.reg .b64 	%rd<16>;
	.reg .b64 	%fd<5>;

	ld.param.u64 	%rd5, [_Z9ruleThreeP5agentPi_param_0];
	ld.param.u64 	%rd3, [_Z9ruleThreeP5agentPi_param_1];
	cvta.to.global.u64 	%rd6, %rd5;
	mov.u32 	%r1, %ctaid.x;
	mov.u32 	%r2, %ntid.x;
	mov.u32 	%r3, %tid.x;
	mad.lo.s32 	%r4, %r1, %r2, %r3;
	// begin inline asm
	mov.u64 	%rd4, %clock64;
	// end inline asm
	cvt.s64.s32 	%rd1, %r4;
	add.s64 	%rd7, %rd4, %rd1;
	cvt.u32.u64 	%r5, %rd7;
	xor.b32  	%r6, %r5, -1429050551;
	mul.lo.s32 	%r7, %r6, 1099087573;
	{ .reg .b32 tmp; mov.b64 {tmp, %r8}, %rd7; }
	xor.b32  	%r9, %r8, -136515619;
	mad.lo.s32 	%r10, %r9, -1703105765, %r7;
	add.s32 	%r11, %r10, 6615241;
	add.s32 	%r12, %r7, 123456789;
	xor.b32  	%r13, %r7, 362436069;
	add.s32 	%r14, %r7, 5783321;
	shr.u32 	%r15, %r12, 2;
	xor.b32  	%r16, %r15, %r12;
	shl.b32 	%r17, %r14, 4;
	shl.b32 	%r18, %r16, 1;
	xor.b32  	%r19, %r17, %r18;
	xor.b32  	%r20, %r19, %r14;
	xor.b32  	%r21, %r20, %r16;
	add.s32 	%r22, %r11, %r21;
	add.s32 	%r23, %r22, 362437;
	shr.u32 	%r24, %r13, 2;
	xor.b32  	%r25, %r24, %r13;
	shl.b32 	%r26, %r21, 4;
	shl.b32 	%r27, %r25, 1;
	xor.b32  	%r28, %r27, %r26;
	xor.b32  	%r29, %r28, %r25;
	xor.b32  	%r30, %r29, %r21;
	add.s32 	%r31, %r11, %r30;
	add.s32 	%r32, %r31, 724874;
	cvt.u64.u32 	%rd8, %r23;
	mul.wide.u32 	%rd9, %r32, 2097152;
	xor.b64  	%rd10, %rd9, %rd8;
	cvt.rn.f64.u64 	%fd1, %rd10;
	fma.rn.f64 	%fd2, %fd1, 0d3CA0000000000000, 0d3C90000000000000;
	cvt.rn.f32.f64 	%f1, %fd2;
	cvt.f64.f32 	%fd3, %f1;
	mul.wide.s32 	%rd11, %r4, 72;
	add.s64 	%rd12, %rd6, %rd11;
	add.s64 	%rd2, %rd12, 8;
	ld.global.f64 	%fd4, [%rd12+8];
	setp.ltu.f64 	%p1, %fd4, %fd3;
	@%p1 bra 	$L__BB3_3;
	ld.global.u32 	%r33, [%rd2+40];
	setp.ne.s32 	%p2, %r33, 0;
	@%p2 bra 	$L__BB3_3;
	mov.b32 	%r34, 1;
	st.global.u32 	[%rd2+40], %r34;
	cvta.to.global.u64 	%rd13, %rd3;
	shl.b64 	%rd14, %rd1, 2;
	add.s64 	%rd15, %rd13, %rd14;
	st.global.u32 	[%rd15], %r34;
$L__BB3_3:
	ret;

}
	// .globl	_Z8ruleFourP5agentPi
.visible .entry _Z8ruleFourP5agentPi(
	.param .u64 .ptr .align 1 _Z8ruleFourP5agentPi_param_0,
	.param .u64 .ptr .align 1 _Z8ruleFourP5agentPi_param_1
)
{
	.reg .pred 	%p<8>;
	.reg .b32 	%r<20>;
	.reg .b64 	%rd<10>;

	ld.param.u64 	%rd3, [_Z8ruleFourP5agentPi_param_0];
	ld.param.u64 	%rd2, [_Z8ruleFourP5agentPi_param_1];
	cvta.to.global.u64 	%rd4, %rd3;
	mov.u32 	%r8, %ctaid.x;
	mov.u32 	%r9, %ntid.x;
	mov.u32 	%r10, %tid.x;
	mad.lo.s32 	%r1, %r8, %r9, %r10;
	mul.wide.s32 	%rd5, %r1, 72;
	add.s64 	%rd6, %rd4, %rd5;
	add.s64 	%rd1, %rd6, 48;
	ld.global.u32 	%r19, [%rd6+48];
	setp.eq.s32 	%p1, %r19, 1;
	@%p1 bra 	$L__BB4_5;
	setp.ne.s32 	%p2, %r19, -1;
	@%p2 bra 	$L__BB4_9;
	ld.global.u32 	%r3, [%rd1+-4];
	setp.lt.s32 	%p5, %r3, 1;
	@%p5 bra 	$L__BB4_4;
	add.s32 	%r13, %r3, -1;
	st.global.u32 	[%rd1+-4], %r13;
$L__BB4_4:
	mov.b32 	%r19, -1;
	bra.uni 	$L__BB4_9;
$L__BB4_5:
	ld.global.u32 	%r18, [%rd1+-8];
	setp.lt.s32 	%p3, %r18, 1;
	@%p3 bra 	$L__BB4_7;
	add.s32 	%r18, %r18, -1;
	st.global.u32 	[%rd1+-8], %r18;
$L__BB4_7:
	setp.ne.s32 	%p4, %r18, 0;
	mov.b32 	%r19, 1;
	@%p4 bra 	$L__BB4_9;
	mov.b32 	%r19, -1;
	st.global.u32 	[%rd1], %r19;
$L__BB4_9:
	setp.ne.s32 	%p6, %r19, -1;
	@%p6 bra 	$L__BB4_12;
	ld.global.u32 	%r15, [%rd1+-4];
	setp.ne.s32 	%p7, %r15, 0;
	@%p7 bra 	$L__BB4_12;
	mov.b32 	%r16, 2;
	st.global.u32 	[%rd1], %r16;
	cvta.to.global.u64 	%rd7, %rd2;
	mul.wide.s32 	%rd8, %r1, 4;
	add.s64 	%rd9, %rd7, %rd8;
	mov.b32 	%r17, 1;
	st.global.u32 	[%rd9], %r17;
$L__BB4_12:
	ret;

}
	// .globl	_Z8ruleFiveP5agentPi
.visible .entry _Z8ruleFiveP5agentPi(
	.param .u64 .ptr .align 1 _Z8ruleFiveP5agentPi_param_0,
	.param .u64 .ptr .align 1 _Z8ruleFiveP5agentPi_param_1
)
{
	.reg .pred 	%p<3>;
	.reg .b32 	%r<36>;
	.reg .b32 	%f<2>;
	.reg .b64 	%rd<16>;
	.reg .b64 	%fd<5>;

	ld.param.u64 	%rd5, [_Z8ruleFiveP5agentPi_param_0];
	ld.param.u64 	%rd3, [_Z8ruleFiveP5agentPi_param_1];
	cvta.to.global.u64 	%rd6, %rd5;
	mov.u32 	%r1, %ctaid.x;
	mov.u32 	%r2, %ntid.x;
	mov.u32 	%r3, %tid.x;
	mad.lo.s32 	%r4, %r1, %r2, %r3;
	// begin inline asm
	mov.u64 	%rd4, %clock64;
	// end inline asm
	cvt.s64.s32 	%rd1, %r4;
	add.s64 	%rd7, %rd4, %rd1;
	cvt.u32.u64 	%r5, %rd7;
	xor.b32  	%r6, %r5, -1429050551;
	mul.lo.s32 	%r7, %r6, 1099087573;
	{ .reg .b32 tmp; mov.b64 {tmp, %r8}, %rd7; }
	xor.b32  	%r9, %r8, -136515619;
	mad.lo.s32 	%r10, %r9, -1703105765, %r7;
	add.s32 	%r11, %r10, 6615241;
	add.s32 	%r12, %r7, 123456789;
	xor.b32  	%r13, %r7, 362436069;
	add.s32 	%r14, %r7, 5783321;
	shr.u32 	%r15, %r12, 2;
	xor.b32  	%r16, %r15, %r12;
	shl.b32 	%r17, %r14, 4;
	shl.b32 	%r18, %r16, 1;
	xor.b32  	%r19, %r17, %r18;
	xor.b32  	%r20, %r19, %r14;
	xor.b32  	%r21, %r20, %r16;
	add.s32 	%r22, %r11, %r21;
	add.s32 	%r23, %r22, 362437;
	shr.u32 	%r24, %r13, 2;
	xor.b32  	%r25, %r24, %r13;
	shl.b32 	%r26, %r21, 4;
	shl.b32 	%r27, %r25, 1;
	xor.b32  	%r28, %r27, %r26;
	xor.b32  	%r29, %r28, %r25;
	xor.b32  	%r30, %r29, %r21;
	add.s32 	%r31, %r11, %r30;
	add.s32 	%r32, %r31, 724874;
	cvt.u64.u32 	%rd8, %r23;
	mul.wide.u32 	%rd9, %r32, 2097152;
	xor.b64  	%rd10, %rd9, %rd8;
	cvt.rn.f64.u64 	%fd1, %rd10;
	fma.rn.f64 	%fd2, %fd1, 0d3CA0000000000000, 0d3C90000000000000;
	cvt.rn.f32.f64 	%f1, %fd2;
	cvt.f64.f32 	%fd3, %f1;
	mul.wide.s32 	%rd11, %r4, 72;
	add.s64 	%rd12, %rd6, %rd11;
	add.s64 	%rd2, %rd12, 16;
	ld.global.f64 	%fd4, [%rd12+16];
	setp.ltu.f64 	%p1, %fd4, %fd3;
	@%p1 bra 	$L__BB5_3;
	ld.global.u32 	%r33, [%rd2+32];
	setp.ne.s32 	%p2, %r33, -1;
	@%p2 bra 	$L__BB5_3;
	mov.b32 	%r34, -2;
	st.global.u32 	[%rd2+32], %r34;
	cvta.to.global.u64 	%rd13, %rd3;
	shl.b64 	%rd14, %rd1, 2;
	add.s64 	%rd15, %rd13, %rd14;
	mov.b32 	%r35, 1;
	st.global.u32 	[%rd15], %r35;
$L__BB5_3:
	ret;

}
	// .globl	_Z10sumHistoryPi
.visible .entry _Z10sumHistoryPi(
	.param .u64 .ptr .align 1 _Z10sumHistoryPi_param_0
)
{
	.reg .pred 	%p<11>;
	.reg .b32 	%r<35>;
	.reg .b64 	%rd<5>;

	ld.param.u64 	%rd2, [_Z10sumHistoryPi_param_0];
	cvta.to.global.u64 	%rd3, %rd2;
	mov.u32 	%r2, %ctaid.x;
	mov.u32 	%r3, %ntid.x;
	mov.u32 	%r4, %tid.x;
	mad.lo.s32 	%r1, %r2, %r3, %r4;
	bar.sync 	0;
	mul.wide.s32 	%rd4, %r1, 4;
	add.s64 	%rd1, %rd3, %rd4;
	setp.gt.s32 	%p1, %r1, 511;
	@%p1 bra 	$L__BB6_2;
	ld.global.u32 	%r5, [%rd1];
	ld.global.u32 	%r6, [%rd1+2048];
	add.s32 	%r7, %r6, %r5;
	st.global.u32 	[%rd1], %r7;
$L__BB6_2:
	bar.sync 	0;
	setp.gt.s32 	%p2, %r1, 255;
	@%p2 bra 	$L__BB6_4;
	ld.global.u32 	%r8, [%rd1];
	ld.global.u32 	%r9, [%rd1+1024];
	add.s32 	%r10, %r9, %r8;
	st.global.u32 	[%rd1], %r10;
$L__BB6_4:
	bar.sync 	0;
	setp.gt.s32 	%p3, %r1, 127;
	@%p3 bra 	$L__BB6_6;
	ld.global.u32 	%r11, [%rd1];
	ld.global.u32 	%r12, [%rd1+512];
	add.s32 	%r13, %r12, %r11;
	st.global.u32 	[%rd1], %r13;
$L__BB6_6:
	bar.sync 	0;
	setp.gt.s32 	%p4, %r1, 63;
	@%p4 bra 	$L__BB6_8;
	ld.global.u32 	%r14, [%rd1];
	ld.global.u32 	%r15, [%rd1+256];
	add.s32 	%r16, %r15, %r14;
	st.global.u32 	[%rd1], %r16;
$L__BB6_8:
	bar.sync 	0;
	setp.gt.s32 	%p5, %r1, 31;
	@%p5 bra 	$L__BB6_10;
	ld.global.u32 	%r17, [%rd1];
	ld.global.u32 	%r18, [%rd1+128];
	add.s32 	%r19, %r18, %r17;
	st.global.u32 	[%rd1], %r19;
$L__BB6_10:
	bar.sync 	0;
	setp.gt.s32 	%p6, %r1, 15;
	@%p6 bra 	$L__BB6_12;
	ld.global.u32 	%r20, [%rd1];
	ld.global.u32 	%r21, [%rd1+64];
	add.s32 	%r22, %r21, %r20;
	st.global.u32 	[%rd1], %r22;
$L__BB6_12:
	bar.sync 	0;
	setp.gt.s32 	%p7, %r1, 7;
	@%p7 bra 	$L__BB6_14;
	ld.global.u32 	%r23, [%rd1];
	ld.global.u32 	%r24, [%rd1+32];
	add.s32 	%r25, %r24, %r23;
	st.global.u32 	[%rd1], %r25;
$L__BB6_14:
	bar.sync 	0;
	setp.gt.s32 	%p8, %r1, 3;
	@%p8 bra 	$L__BB6_16;
	ld.global.u32 	%r26, [%rd1];
	ld.global.u32 	%r27, [%rd1+16];
	add.s32 	%r28, %r27, %r26;
	st.global.u32 	[%rd1], %r28;
$L__BB6_16:
	bar.sync 	0;
	setp.gt.s32 	%p9, %r1, 1;
	@%p9 bra 	$L__BB6_18;
	ld.global.u32 	%r29, [%rd1];
	ld.global.u32 	%r30, [%rd1+8];
	add.s32 	%r31, %r30, %r29;
	st.global.u32 	[%rd1], %r31;
$L__BB6_18:
	bar.sync 	0;
	setp.gt.s32 	%p10, %r1, 0;
	@%p10 bra 	$L__BB6_20;
	ld.global.u32 	%r32, [%rd1];
	ld.global.u32 	%r33, [%rd1+4];
	add.s32 	%r34, %r33, %r32;
	st.global.u32 	[%rd1], %r34;
$L__BB6_20:
	bar.sync 	0;
	ret;

}
	// .globl	_Z13updateHistoryiPiS_
.visible .entry _Z13updateHistoryiPiS_(
	.param .u32 _Z13updateHistoryiPiS__param_0,
	.param .u64 .ptr .align 1 _Z13updateHistoryiPiS__param_1,
	.param .u64 .ptr .align 1 _Z13updateHistoryiPiS__param_2
)
{
	.reg .b32 	%r<3>;
	.reg .b64 	%rd<7>;

	ld.param.u32 	%r1, [_Z13updateHistoryiPiS__param_0];
	ld.param.u64 	%rd1, [_Z13updateHistoryiPiS__param_1];
	ld.param.u64 	%rd2, [_Z13updateHistoryiPiS__param_2];
	cvta.to.global.u64 	%rd3, %rd2;
	cvta.to.global.u64 	%rd4, %rd1;
	ld.global.u32 	%r2, [%rd4];
	mul.wide.s32 	%rd5, %r1, 4;
	add.s64 	%rd6, %rd3, %rd5;
	st.global.u32 	[%rd6], %r2;
	ret;

}
	// .globl	_Z17initializeHistoryPiS_
.visible .entry _Z17initializeHistoryPiS_(
	.param .u64 .ptr .align 1 _Z17initializeHistoryPiS__param_0,
	.param .u64 .ptr .align 1 _Z17initializeHistoryPiS__param_1
)
{
	.reg .b32 	%r<6>;
	.reg .b64 	%rd<8>;

	ld.param.u64 	%rd1, [_Z17initializeHistoryPiS__param_0];
	ld.param.u64 	%rd2, [_Z17initializeHistoryPiS__param_1];
	cvta.to.global.u64 	%rd3, %rd2;
	cvta.to.global.u64 	%rd4, %rd1;
	mov.u32 	%r1, %ctaid.x;
	mov.u32 	%r2, %ntid.x;
	mov.u32 	%r3, %tid.x;
	mad.lo.s32 	%r4, %r1, %r2, %r3;
	mul.wide.s32 	%rd5, %r4, 4;
	add.s64 	%rd6, %rd4, %rd5;
	mov.b32 	%r5, 0;
	st.global.u32 	[%rd6], %r5;
	add.s64 	%rd7, %rd3, %rd5;
	st.global.u32 	[%rd7], %r5;
	ret;

}
.func  (.param .b64 func_retval0) __internal_accurate_pow(
	.param .b64 __internal_accurate_pow_param_0
)
{
	.reg .pred 	%p<8>;
	.reg .b32 	%r<49>;
	.reg .b32 	%f<3>;
	.reg .b64 	%fd<109>;

	ld.param.f64 	%fd10, [__internal_accurate_pow_param_0];
	{
	.reg .b32 %temp; 
	mov.b64 	{%temp, %r46}, %fd10;
	}
	{
	.reg .b32 %temp; 
	mov.b64 	{%r45, %temp}, %fd10;
	}
	shr.u32 	%r47, %r46, 20;
	setp.gt.u32 	%p1, %r46, 1048575;
	@%p1 bra 	$L__BB9_2;
	mul.f64 	%fd11, %fd10, 0d4350000000000000;
	{
	.reg .b32 %temp; 
	mov.b64 	{%temp, %r46}, %fd11;
	}
	{
	.reg .b32 %temp; 
	mov.b64 	{%r45, %temp}, %fd11;
	}
	shr.u32 	%r16, %r46, 20;
	add.s32 	%r47, %r16, -54;
$L__BB9_2:
	add.s32 	%r48, %r47, -1023;
	and.b32  	%r17, %r46, -2146435073;
	or.b32  	%r18, %r17, 1072693248;
	mov.b64 	%fd107, {%r45, %r18};
	setp.lt.u32 	%p2, %r18, 1073127583;
	@%p2 bra 	$L__BB9_4;
	{
	.reg .b32 %temp; 
	mov.b64 	{%r19, %temp}, %fd107;
	}
	{
	.reg .b32 %temp; 
	mov.b64 	{%temp, %r20}, %fd107;
	}
	add.s32 	%r21, %r20, -1048576;
	mov.b64 	%fd107, {%r19, %r21};
	add.s32 	%r48, %r47, -1022;
$L__BB9_4:
	add.f64 	%fd12, %fd107, 0dBFF0000000000000;
	add.f64 	%fd13, %fd107, 0d3FF0000000000000;
	rcp.approx.ftz.f64 	%fd14, %fd13;
	neg.f64 	%fd15, %fd13;
	fma.rn.f64 	%fd16, %fd15, %fd14, 0d3FF0000000000000;
	fma.rn.f64 	%fd17, %fd16, %fd16, %fd16;
	fma.rn.f64 	%fd18, %fd17, %fd14, %fd14;
	mul.f64 	%fd19, %fd12, %fd18;
	fma.rn.f64 	%fd20, %fd12, %fd18, %fd19;
	mul.f64 	%fd21, %fd20, %fd20;
	fma.rn.f64 	%fd22, %fd21, 0d3EB0F5FF7D2CAFE2, 0d3ED0F5D241AD3B5A;
	fma.rn.f64 	%fd23, %fd22, %fd21, 0d3EF3B20A75488A3F;
	fma.rn.f64 	%fd24, %fd23, %fd21, 0d3F1745CDE4FAECD5;
	fma.rn.f64 	%fd25, %fd24, %fd21, 0d3F3C71C7258A578B;
	fma.rn.f64 	%fd26, %fd25, %fd21, 0d3F6249249242B910;
	fma.rn.f64 	%fd27, %fd26, %fd21, 0d3F89999999999DFB;
	sub.f64 	%fd28, %fd12, %fd20;
	add.f64 	%fd29, %fd28, %fd28;
	neg.f64 	%fd30, %fd20;
	fma.rn.f64 	%fd31, %fd30, %fd12, %fd29;
	mul.f64 	%fd32, %fd18, %fd31;
	fma.rn.f64 	%fd33, %fd21, %fd27, 0d3FB5555555555555;
	mov.f64 	%fd34, 0d3FB5555555555555;
	sub.f64 	%fd35, %fd34, %fd33;
	fma.rn.f64 	%fd36, %fd21, %fd27, %fd35;
	add.f64 	%fd37, %fd36, 0dBC46A4CB00B9E7B0;
	add.f64 	%fd38, %fd33, %fd37;
	sub.f64 	%fd39, %fd33, %fd38;
	add.f64 	%fd40, %fd37, %fd39;
	mul.rn.f64 	%fd41, %fd20, %fd20;
	neg.f64 	%fd42, %fd41;
	fma.rn.f64 	%fd43, %fd20, %fd20, %fd42;
	{
	.reg .b32 %temp; 
	mov.b64 	{%r22, %temp}, %fd32;
	}
	{
	.reg .b32 %temp; 
	mov.b64 	{%temp, %r23}, %fd32;
	}
	add.s32 	%r24, %r23, 1048576;
	mov.b64 	%fd44, {%r22, %r24};
	fma.rn.f64 	%fd45, %fd20, %fd44, %fd43;
	mul.rn.f64 	%fd46, %fd41, %fd20;
	neg.f64 	%fd47, %fd46;
	fma.rn.f64 	%fd48, %fd41, %fd20, %fd47;
	fma.rn.f64 	%fd49, %fd41, %fd32, %fd48;
	fma.rn.f64 	%fd50, %fd45, %fd20, %fd49;
	mul.rn.f64 	%fd51, %fd38, %fd46;
	neg.f64 	%fd52, %fd51;
	fma.rn.f64 	%fd53, %fd38, %fd46, %fd52;
	fma.rn.f64 	%fd54, %fd38, %fd50, %fd53;
	fma.rn.f64 	%fd55, %fd40, %fd46, %fd54;
	add.f64 	%fd56, %fd51, %fd55;
	sub.f64 	%fd57, %fd51, %fd56;
	add.f64 	%fd58, %fd55, %fd57;
	add.f64 	%fd59, %fd20, %fd56;
	sub.f64 	%fd60, %fd20, %fd59;
	add.f64 	%fd61, %fd56, %fd60;
	add.f64 	%fd62, %fd58, %fd61;
	add.f64 	%fd63, %fd32, %fd62;
	add.f64 	%fd64, %fd59, %fd63;
	sub.f64 	%fd65, %fd59, %fd64;
	add.f64 	%fd66, %fd63, %fd65;
	xor.b32  	%r25, %r48, -2147483648;
	mov.b32 	%r26, 1127219200;
	mov.b64 	%fd67, {%r25, %r26};
	mov.b32 	%r27, -2147483648;
	mov.b64 	%fd68, {%r27, %r26};
	sub.f64 	%fd69, %fd67, %fd68;
	fma.rn.f64 	%fd70, %fd69, 0d3FE62E42FEFA39EF, %fd64;
	fma.rn.f64 	%fd71, %fd69, 0dBFE62E42FEFA39EF, %fd70;
	sub.f64 	%fd72, %fd71, %fd64;
	sub.f64 	%fd73, %fd66, %fd72;
	fma.rn.f64 	%fd74, %fd69, 0d3C7ABC9E3B39803F, %fd73;
	add.f64 	%fd75, %fd70, %fd74;
	sub.f64 	%fd76, %fd70, %fd75;
	add.f64 	%fd77, %fd74, %fd76;
	mov.f64 	%fd78, 0d4000000000000000;
	{
	.reg .b32 %temp; 
	mov.b64 	{%temp, %r28}, %fd78;
	}
	{
	.reg .b32 %temp; 
	mov.b64 	{%r29, %temp}, %fd78;
	}
	shl.b32 	%r30, %r28, 1;
	setp.gt.u32 	%p3, %r30, -33554433;
	and.b32  	%r31, %r28, -15728641;
	selp.b32 	%r32, %r31, %r28, %p3;
	mov.b64 	%fd79, {%r29, %r32};
	mul.rn.f64 	%fd80, %fd75, %fd79;
	neg.f64 	%fd81, %fd80;
	fma.rn.f64 	%fd82, %fd75, %fd79, %fd81;
	fma.rn.f64 	%fd83, %fd77, %fd79, %fd82;
	add.f64 	%fd4, %fd80, %fd83;
	sub.f64 	%fd84, %fd80, %fd4;
	add.f64 	%fd5, %fd83, %fd84;
	fma.rn.f64 	%fd85, %fd4, 0d3FF71547652B82FE, 0d4338000000000000;
	{
	.reg .b32 %temp; 
	mov.b64 	{%r13, %temp}, %fd85;
	}
	mov.f64 	%fd86, 0dC338000000000000;
	add.rn.f64 	%fd87, %fd85, %fd86;
	fma.rn.f64 	%fd88, %fd87, 0dBFE62E42FEFA39EF, %fd4;
	fma.rn.f64 	%fd89, %fd87, 0dBC7ABC9E3B39803F, %fd88;
	fma.rn.f64 	%fd90, %fd89, 0d3E5ADE1569CE2BDF, 0d3E928AF3FCA213EA;
	fma.rn.f64 	%fd91, %fd90, %fd89, 0d3EC71DEE62401315;
	fma.rn.f64 	%fd92, %fd91, %fd89, 0d3EFA01997C89EB71;
	fma.rn.f64 	%fd93, %fd92, %fd89, 0d3F2A01A014761F65;
	fma.rn.f64 	%fd94, %fd93, %fd89, 0d3F56C16C1852B7AF;
	fma.rn.f64 	%fd95, %fd94, %fd89, 0d3F81111111122322;
	fma.rn.f64 	%fd96, %fd95, %fd89, 0d3FA55555555502A1;
	fma.rn.f64 	%fd97, %fd96, %fd89, 0d3FC5555555555511;
	fma.rn.f64 	%fd98, %fd97, %fd89, 0d3FE000000000000B;
	fma.rn.f64 	%fd99, %fd98, %fd89, 0d3FF0000000000000;
	fma.rn.f64 	%fd100, %fd99, %fd89, 0d3FF0000000000000;
	{
	.reg .b32 %temp; 
	mov.b64 	{%r14, %temp}, %fd100;
	}
	{
	.reg .b32 %temp; 
	mov.b64 	{%temp, %r15}, %fd100;
	}
	shl.b32 	%r33, %r13, 20;
	add.s32 	%r34, %r33, %r15;
	mov.b64 	%fd108, {%r14, %r34};
	{
	.reg .b32 %temp; 
	mov.b64 	{%temp, %r35}, %fd4;
	}
	mov.b32 	%f2, %r35;
	abs.f32 	%f1, %f2;
	setp.lt.f32 	%p4, %f1, 0f4086232B;
	@%p4 bra 	$L__BB9_7;
	setp.lt.f64 	%p5, %fd4, 0d0000000000000000;
	add.f64 	%fd101, %fd4, 0d7FF0000000000000;
	selp.f64 	%fd108, 0d0000000000000000, %fd101, %p5;
	setp.geu.f32 	%p6, %f1, 0f40874800;
	@%p6 bra 	$L__BB9_7;
	shr.u32 	%r36, %r13, 31;
	add.s32 	%r37, %r13, %r36;
	shr.s32 	%r38, %r37, 1;
	shl.b32 	%r39, %r38, 20;
	add.s32 	%r40, %r15, %r39;
	mov.b64 	%fd102, {%r14, %r40};
	sub.s32 	%r41, %r13, %r38;
	shl.b32 	%r42, %r41, 20;
	add.s32 	%r43, %r42, 1072693248;
	mov.b32 	%r44, 0;
	mov.b64 	%fd103, {%r44, %r43};
	mul.f64 	%fd108, %fd103, %fd102;
$L__BB9_7:
	abs.f64 	%fd104, %fd108;
	setp.eq.f64 	%p7, %fd104, 0d7FF0000000000000;
	fma.rn.f64 	%fd105, %fd108, %fd5, %fd108;
	selp.f64 	%fd106, %fd108, %fd105, %p7;
	st.param.f64 	[func_retval0], %fd106;
	ret;

}


// ===== COMPILED SASS (sm_100) =====

	.target	sm_100

	.elftype	@"ET_EXEC"


//--------------------- .note.nv.tkinfo           --------------------------
	.section	.note.nv.tkinfo,"",@"SHT_NOTE"
	.sectionflags	@"SHF_NOTE_NV_TKINFO"
	.tkinfo
        /*0018*/ 	.word	0x00000002
        /*0030*/ 	.string	""
        /*0030*/ 	.string	"ptxas"
        /*0030*/ 	.string	"Cuda compilation tools, release 13.0, V13.0.88"
        /*0030*/ 	.string	"Build cuda_13.0.r13.0/compiler.36424714_0"
        /*0030*/ 	.string	"-arch sm_100 -m 64 "



//--------------------- .note.nv.cuinfo           --------------------------
	.section	.note.nv.cuinfo,"",@"SHT_NOTE"
	.sectionflags	@"SHF_NOTE_NV_CUINFO"
        /*0018*/ 	.short	0x0002
        /*001a*/ 	.short	0x0064
        /*001c*/ 	.short	0x0082
	.zero		2


//--------------------- .nv.info                  --------------------------
	.section	.nv.info,"",@"SHT_CUDA_INFO"
	.align	4


	//----- nvinfo : EIATTR_REGCOUNT
	.align		4
        /*0000*/ 	.byte	0x04, 0x2f
        /*0002*/ 	.short	(.L_10 - .L_9)
	.align		4
.L_9:
        /*0004*/ 	.word	index@(_Z16initializeAgentsP5agent)
        /*0008*/ 	.word	0x00000012


	//----- nvinfo : EIATTR_FRAME_SIZE
	.align		4
.L_10:
        /*000c*/ 	.byte	0x04, 0x11
        /*000e*/ 	.short	(.L_12 - .L_11)
	.align		4
.L_11:
        /*0010*/ 	.word	index@(_Z16initializeAgentsP5agent)
        /*0014*/ 	.word	0x00000000


	//----- nvinfo : EIATTR_REGCOUNT
	.align		4
.L_12:
        /*0018*/ 	.byte	0x04, 0x2f
        /*001a*/ 	.short	(.L_14 - .L_13)
	.align		4
.L_13:
        /*001c*/ 	.word	index@(_Z7ruleOneP5agentPi)
        /*0020*/ 	.word	0x00000022


	//----- nvinfo : EIATTR_FRAME_SIZE
	.align		4
.L_14:
        /*0024*/ 	.byte	0x04, 0x11
        /*0026*/ 	.short	(.L_16 - .L_15)
	.align		4
.L_15:
        /*0028*/ 	.word	index@($_Z7ruleOneP5agentPi$__internal_accurate_pow)
        /*002c*/ 	.word	0x00000000


	//----- nvinfo : EIATTR_FRAME_SIZE
	.align		4
.L_16:
        /*0030*/ 	.byte	0x04, 0x11
        /*0032*/ 	.short	(.L_18 - .L_17)
	.align		4
.L_17:
        /*0034*/ 	.word	index@($__internal_0_$__cuda_sm20_dsqrt_rn_f64_mediumpath_v1)
        /*0038*/ 	.word	0x00000000


	//----- nvinfo : EIATTR_FRAME_SIZE
	.align		4
.L_18:
        /*003c*/ 	.byte	0x04, 0x11
        /*003e*/ 	.short	(.L_20 - .L_19)
	.align		4
.L_19:
        /*0040*/ 	.word	index@(_Z7ruleOneP5agentPi)
        /*0044*/ 	.word	0x00000000


	//----- nvinfo : EIATTR_REGCOUNT
	.align		4
.L_20:
        /*0048*/ 	.byte	0x04, 0x2f
        /*004a*/ 	.short	(.L_22 - .L_21)
	.align		4
.L_21:
        /*004c*/ 	.word	index@(_Z7ruleTwoP5agent)
        /*0050*/ 	.word	0x00000014


	//----- nvinfo : EIATTR_FRAME_SIZE
	.align		4
.L_22:
        /*0054*/ 	.byte	0x04, 0x11
        /*0056*/ 	.short	(.L_24 - .L_23)
	.align		4
.L_23:
        /*0058*/ 	.word	index@(_Z7ruleTwoP5agent)
        /*005c*/ 	.word	0x00000000


	//----- nvinfo : EIATTR_REGCOUNT
	.align		4
.L_24:
        /*0060*/ 	.byte	0x04, 0x2f
        /*0062*/ 	.short	(.L_26 - .L_25)
	.align		4
.L_25:
        /*0064*/ 	.word	index@(_Z9ruleThreeP5agentPi)
        /*0068*/ 	.word	0x00000012


	//----- nvinfo : EIATTR_FRAME_SIZE
	.align		4
.L_26:
        /*006c*/ 	.byte	0x04, 0x11
        /*006e*/ 	.short	(.L_28 - .L_27)
	.align		4
.L_27:
        /*0070*/ 	.word	index@(_Z9ruleThreeP5agentPi)
        /*0074*/ 	.word	0x00000000


	//----- nvinfo : EIATTR_REGCOUNT
	.align		4
.L_28:
        /*0078*/ 	.byte	0x04, 0x2f
        /*007a*/ 	.short	(.L_30 - .L_29)
	.align		4
.L_29:
        /*007c*/ 	.word	index@(_Z8ruleFourP5agentPi)
        /*0080*/ 	.word	0x0000000e


	//----- nvinfo : EIATTR_FRAME_SIZE
	.align		4
.L_30:
        /*0084*/ 	.byte	0x04, 0x11
        /*0086*/ 	.short	(.L_32 - .L_31)
	.align		4
.L_31:
        /*0088*/ 	.word	index@(_Z8ruleFourP5agentPi)
        /*008c*/ 	.word	0x00000000


	//----- nvinfo : EIATTR_REGCOUNT
	.align		4
.L_32:
        /*0090*/ 	.byte	0x04, 0x2f
        /*0092*/ 	.short	(.L_34 - .L_33)
	.align		4
.L_33:
        /*0094*/ 	.word	index@(_Z8ruleFiveP5agentPi)
        /*0098*/ 	.word	0x00000012


	//----- nvinfo : EIATTR_FRAME_SIZE
	.align		4
.L_34:
        /*009c*/ 	.byte	0x04, 0x11
        /*009e*/ 	.short	(.L_36 - .L_35)
	.align		4
.L_35:
        /*00a0*/ 	.word	index@(_Z8ruleFiveP5agentPi)
        /*00a4*/ 	.word	0x00000000


	//----- nvinfo : EIATTR_REGCOUNT
	.align		4
.L_36:
        /*00a8*/ 	.byte	0x04, 0x2f
        /*00aa*/ 	.short	(.L_38 - .L_37)
	.align		4
.L_37:
        /*00ac*/ 	.word	index@(_Z10sumHistoryPi)
        /*00b0*/ 	.word	0x0000000a


	//----- nvinfo : EIATTR_FRAME_SIZE
	.align		4
.L_38:
        /*00b4*/ 	.byte	0x04, 0x11
        /*00b6*/ 	.short	(.L_40 - .L_39)
	.align		4
.L_39:
        /*00b8*/ 	.word	index@(_Z10sumHistoryPi)
        /*00bc*/ 	.word	0x00000000


	//----- nvinfo : EIATTR_REGCOUNT
	.align		4
.L_40:
        /*00c0*/ 	.byte	0x04, 0x2f
        /*00c2*/ 	.short	(.L_42 - .L_41)
	.align		4
.L_41:
        /*00c4*/ 	.word	index@(_Z13updateHistoryiPiS_)
        /*00c8*/ 	.word	0x0000000a


	//----- nvinfo : EIATTR_FRAME_SIZE
	.align		4
.L_42:
        /*00cc*/ 	.byte	0x04, 0x11
        /*00ce*/ 	.short	(.L_44 - .L_43)
	.align		4
.L_43:
        /*00d0*/ 	.word	index@(_Z13updateHistoryiPiS_)
        /*00d4*/ 	.word	0x00000000


	//----- nvinfo : EIATTR_REGCOUNT
	.align		4
.L_44:
        /*00d8*/ 	.byte	0x04, 0x2f
        /*00da*/ 	.short	(.L_46 - .L_45)
	.align		4
.L_45:
        /*00dc*/ 	.word	index@(_Z17initializeHistoryPiS_)
        /*00e0*/ 	.word	0x0000000a


	//----- nvinfo : EIATTR_FRAME_SIZE
	.align		4
.L_46:
        /*00e4*/ 	.byte	0x04, 0x11
        /*00e6*/ 	.short	(.L_48 - .L_47)
	.align		4
.L_47:
        /*00e8*/ 	.word	index@(_Z17initializeHistoryPiS_)
        /*00ec*/ 	.word	0x00000000


	//----- nvinfo : EIATTR_MIN_STACK_SIZE
	.align		4
.L_48:
        /*00f0*/ 	.byte	0x04, 0x12
        /*00f2*/ 	.short	(.L_50 - .L_49)
	.align		4
.L_49:
        /*00f4*/ 	.word	index@(_Z17initializeHistoryPiS_)
        /*00f8*/ 	.word	0x00000000


	//----- nvinfo : EIATTR_MIN_STACK_SIZE
	.align		4
.L_50:
        /*00fc*/ 	.byte	0x04, 0x12
        /*00fe*/ 	.short	(.L_52 - .L_51)
	.align		4
.L_51:
        /*0100*/ 	.word	index@(_Z13updateHistoryiPiS_)
        /*0104*/ 	.word	0x00000000


	//----- nvinfo : EIATTR_MIN_STACK_SIZE
	.align		4
.L_52:
        /*0108*/ 	.byte	0x04, 0x12
        /*010a*/ 	.short	(.L_54 - .L_53)
	.align		4
.L_53:
        /*010c*/ 	.word	index@(_Z10sumHistoryPi)
        /*0110*/ 	.word	0x00000000


	//----- nvinfo : EIATTR_MIN_STACK_SIZE
	.align		4
.L_54:
        /*0114*/ 	.byte	0x04, 0x12
        /*0116*/ 	.short	(.L_56 - .L_55)
	.align		4
.L_55:
        /*0118*/ 	.word	index@(_Z8ruleFiveP5agentPi)
        /*011c*/ 	.word	0x00000000


	//----- nvinfo : EIATTR_MIN_STACK_SIZE
	.align		4
.L_56:
        /*0120*/ 	.byte	0x04, 0x12
        /*0122*/ 	.short	(.L_58 - .L_57)
	.align		4
.L_57:
        /*0124*/ 	.word	index@(_Z8ruleFourP5agentPi)
        /*0128*/ 	.word	0x00000000


	//----- nvinfo : EIATTR_MIN_STACK_SIZE
	.align		4
.L_58:
        /*012c*/ 	.byte	0x04, 0x12
        /*012e*/ 	.short	(.L_60 - .L_59)
	.align		4
.L_59:
        /*0130*/ 	.word	index@(_Z9ruleThreeP5agentPi)
        /*0134*/ 	.word	0x00000000


	//----- nvinfo : EIATTR_MIN_STACK_SIZE
	.align		4
.L_60:
        /*0138*/ 	.byte	0x04, 0x12
        /*013a*/ 	.short	(.L_62 - .L_61)
	.align		4
.L_61:
        /*013c*/ 	.word	index@(_Z7ruleTwoP5agent)
        /*0140*/ 	.word	0x00000000


	//----- nvinfo : EIATTR_MIN_STACK_SIZE
	.align		4
.L_62:
        /*0144*/ 	.byte	0x04, 0x12
        /*0146*/ 	.short	(.L_64 - .L_63)
	.align		4
.L_63:
        /*0148*/ 	.word	index@(_Z7ruleOneP5agentPi)
        /*014c*/ 	.word	0x00000000


	//----- nvinfo : EIATTR_MIN_STACK_SIZE
	.align		4
.L_64:
        /*0150*/ 	.byte	0x04, 0x12
        /*0152*/ 	.short	(.L_66 - .L_65)
	.align		4
.L_65:
        /*0154*/ 	.word	index@(_Z16initializeAgentsP5agent)
        /*0158*/ 	.word	0x00000000
.L_66:


//--------------------- .nv.compat                --------------------------
	.section	.nv.compat,"",@"SHT_CUDA_COMPAT_INFO"
	.align	4
        /*0000*/ 	.byte	0x02, 0x09, 0x00, 0x00, 0x02, 0x02, 0x01, 0x00, 0x02, 0x05, 0x05, 0x00, 0x03, 0x07, 0x01, 0x01
        /*0010*/ 	.byte	0x02, 0x03, 0x00, 0x00, 0x02, 0x06, 0x01, 0x00, 0x04, 0x0b, 0x08, 0x00, 0x01, 0x00, 0x00, 0x00
        /*0020*/ 	.byte	0x00, 0x00, 0x00, 0x00


//--------------------- .nv.info._Z17initializeHistoryPiS_ --------------------------
	.section	.nv.info._Z17initializeHistoryPiS_,"",@"SHT_CUDA_INFO"
	.sectionflags	@""
	.align	4


	//----- nvinfo : EIATTR_CUDA_API_VERSION
	.align		4
        /*0000*/ 	.byte	0x04, 0x37
        /*0002*/ 	.short	(.L_68 - .L_67)
.L_67:
        /*0004*/ 	.word	0x00000082


	//----- nvinfo : EIATTR_KPARAM_INFO
	.align		4
.L_68:
        /*0008*/ 	.byte	0x04, 0x17
        /*000a*/ 	.short	(.L_70 - .L_69)
.L_69:
        /*000c*/ 	.word	0x00000000
        /*0010*/ 	.short	0x0001
        /*0012*/ 	.short	0x0008
        /*0014*/ 	.byte	0x00, 0xf5, 0x21, 0x00


	//----- nvinfo : EIATTR_KPARAM_INFO
	.align		4
.L_70:
        /*0018*/ 	.byte	0x04, 0x17
        /*001a*/ 	.short	(.L_72 - .L_71)
.L_71:
        /*001c*/ 	.word	0x00000000
        /*0020*/ 	.short	0x0000
        /*0022*/ 	.short	0x0000
        /*0024*/ 	.byte	0x00, 0xf5, 0x21, 0x00


	//----- nvinfo : EIATTR_SPARSE_MMA_MASK
	.align		4
.L_72:
        /*0028*/ 	.byte	0x03, 0x50
        /*002a*/ 	.short	0x0000


	//----- nvinfo : EIATTR_MAXREG_COUNT
	.align		4
        /*002c*/ 	.byte	0x03, 0x1b
        /*002e*/ 	.short	0x00ff


	//----- nvinfo : EIATTR_MERCURY_ISA_VERSION
	.align		4
        /*0030*/ 	.byte	0x03, 0x5f
        /*0032*/ 	.short	0x0101


	//----- nvinfo : EIATTR_VRC_CTA_INIT_COUNT
	.align		4
        /*0034*/ 	.byte	0x02, 0x4a
	.zero		1
	.zero		1


	//----- nvinfo : EIATTR_EXIT_INSTR_OFFSETS
	.align		4
        /*0038*/ 	.byte	0x04, 0x1c
        /*003a*/ 	.short	(.L_74 - .L_73)


	//   ....[0]....
.L_73:
        /*003c*/ 	.word	0x000000c0


	//----- nvinfo : EIATTR_CBANK_PARAM_SIZE
	.align		4
.L_74:
        /*0040*/ 	.byte	0x03, 0x19
        /*0042*/ 	.short	0x0010


	//----- nvinfo : EIATTR_PARAM_CBANK
	.align		4
        /*0044*/ 	.byte	0x04, 0x0a
        /*0046*/ 	.short	(.L_76 - .L_75)
	.align		4
.L_75:
        /*0048*/ 	.word	index@(.nv.constant0._Z17initializeHistoryPiS_)
        /*004c*/ 	.short	0x0380
        /*004e*/ 	.short	0x0010


	//----- nvinfo : EIATTR_SW_WAR
	.align		4
.L_76:
        /*0050*/ 	.byte	0x04, 0x36
        /*0052*/ 	.short	(.L_78 - .L_77)
.L_77:
        /*0054*/ 	.word	0x00000008
.L_78:


//--------------------- .nv.info._Z13updateHistoryiPiS_ --------------------------
	.section	.nv.info._Z13updateHistoryiPiS_,"",@"SHT_CUDA_INFO"
	.sectionflags	@""
	.align	4


	//----- nvinfo : EIATTR_CUDA_API_VERSION
	.align		4
        /*0000*/ 	.byte	0x04, 0x37
        /*0002*/ 	.short	(.L_80 - .L_79)
.L_79:
        /*0004*/ 	.word	0x00000082


	//----- nvinfo : EIATTR_KPARAM_INFO
	.align		4
.L_80:
        /*0008*/ 	.byte	0x04, 0x17
        /*000a*/ 	.short	(.L_82 - .L_81)
.L_81:
        /*000c*/ 	.word	0x00000000
        /*0010*/ 	.short	0x0002
        /*0012*/ 	.short	0x0010
        /*0014*/ 	.byte	0x00, 0xf5, 0x21, 0x00


	//----- nvinfo : EIATTR_KPARAM_INFO
	.align		4
.L_82:
        /*0018*/ 	.byte	0x04, 0x17
        /*001a*/ 	.short	(.L_84 - .L_83)
.L_83:
        /*001c*/ 	.word	0x00000000
        /*0020*/ 	.short	0x0001
        /*0022*/ 	.short	0x0008
        /*0024*/ 	.byte	0x00, 0xf5, 0x21, 0x00


	//----- nvinfo : EIATTR_KPARAM_INFO
	.align		4
.L_84:
        /*0028*/ 	.byte	0x04, 0x17
        /*002a*/ 	.short	(.L_86 - .L_85)
.L_85:
        /*002c*/ 	.word	0x00000000
        /*0030*/ 	.short	0x0000
        /*0032*/ 	.short	0x0000
        /*0034*/ 	.byte	0x00, 0xf0, 0x11, 0x00


	//----- nvinfo : EIATTR_SPARSE_MMA_MASK
	.align		4
.L_86:
        /*0038*/ 	.byte	0x03, 0x50
        /*003a*/ 	.short	0x0000


	//----- nvinfo : EIATTR_MAXREG_COUNT
	.align		4
        /*003c*/ 	.byte	0x03, 0x1b
        /*003e*/ 	.short	0x00ff


	//----- nvinfo : EIATTR_MERCURY_ISA_VERSION
	.align		4
        /*0040*/ 	.byte	0x03, 0x5f
        /*0042*/ 	.short	0x0101


	//----- nvinfo : EIATTR_VRC_CTA_INIT_COUNT
	.align		4
        /*0044*/ 	.byte	0x02, 0x4a
	.zero		1
	.zero		1


	//----- nvinfo : EIATTR_EXIT_INSTR_OFFSETS
	.align		4
        /*0048*/ 	.byte	0x04, 0x1c
        /*004a*/ 	.short	(.L_88 - .L_87)


	//   ....[0]....
.L_87:
        /*004c*/ 	.word	0x00000080


	//----- nvinfo : EIATTR_CBANK_PARAM_SIZE
	.align		4
.L_88:
        /*0050*/ 	.byte	0x03, 0x19
        /*0052*/ 	.short	0x0018


	//----- nvinfo : EIATTR_PARAM_CBANK
	.align		4
        /*0054*/ 	.byte	0x04, 0x0a
        /*0056*/ 	.short	(.L_90 - .L_89)
	.align		4
.L_89:
        /*0058*/ 	.word	index@(.nv.constant0._Z13updateHistoryiPiS_)
        /*005c*/ 	.short	0x0380
        /*005e*/ 	.short	0x0018


	//----- nvinfo : EIATTR_SW_WAR
	.align		4
.L_90:
        /*0060*/ 	.byte	0x04, 0x36
        /*0062*/ 	.short	(.L_92 - .L_91)
.L_91:
        /*0064*/ 	.word	0x00000008
.L_92:


//--------------------- .nv.info._Z10sumHistoryPi --------------------------
	.section	.nv.info._Z10sumHistoryPi,"",@"SHT_CUDA_INFO"
	.sectionflags	@""
	.align	4


	//----- nvinfo : EIATTR_CUDA_API_VERSION
	.align		4
        /*0000*/ 	.byte	0x04, 0x37
        /*0002*/ 	.short	(.L_94 - .L_93)
.L_93:
        /*0004*/ 	.word	0x00000082


	//----- nvinfo : EIATTR_KPARAM_INFO
	.align		4
.L_94:
        /*0008*/ 	.byte	0x04, 0x17
        /*000a*/ 	.short	(.L_96 - .L_95)
.L_95:
        /*000c*/ 	.word	0x00000000
        /*0010*/ 	.short	0x0000
        /*0012*/ 	.short	0x0000
        /*0014*/ 	.byte	0x00, 0xf5, 0x21, 0x00


	//----- nvinfo : EIATTR_SPARSE_MMA_MASK
	.align		4
.L_96:
        /*0018*/ 	.byte	0x03, 0x50
        /*001a*/ 	.short	0x0000


	//----- nvinfo : EIATTR_MAXREG_COUNT
	.align		4
        /*001c*/ 	.byte	0x03, 0x1b
        /*001e*/ 	.short	0x00ff


	//----- nvinfo : EIATTR_NUM_BARRIERS
	.align		4
        /*0020*/ 	.byte	0x02, 0x4c
        /*0022*/ 	.byte	0x01
	.zero		1


	//----- nvinfo : EIATTR_MERCURY_ISA_VERSION
	.align		4
        /*0024*/ 	.byte	0x03, 0x5f
        /*0026*/ 	.short	0x0101


	//----- nvinfo : EIATTR_VRC_CTA_INIT_COUNT
	.align		4
        /*0028*/ 	.byte	0x02, 0x4a
	.zero		1
	.zero		1


	//----- nvinfo : EIATTR_EXIT_INSTR_OFFSETS
	.align		4
        /*002c*/ 	.byte	0x04, 0x1c
        /*002e*/ 	.short	(.L_98 - .L_97)


	//   ....[0]....
.L_97:
        /*0030*/ 	.word	0x00000650


	//----- nvinfo : EIATTR_CRS_STACK_SIZE
	.align		4
.L_98:
        /*0034*/ 	.byte	0x04, 0x1e
        /*0036*/ 	.short	(.L_100 - .L_99)
.L_99:
        /*0038*/ 	.word	0x00000000


	//----- nvinfo : EIATTR_CBANK_PARAM_SIZE
	.align		4
.L_100:
        /*003c*/ 	.byte	0x03, 0x19
        /*003e*/ 	.short	0x0008


	//----- nvinfo : EIATTR_PARAM_CBANK
	.align		4
        /*0040*/ 	.byte	0x04, 0x0a
        /*0042*/ 	.short	(.L_102 - .L_101)
	.align		4
.L_101:
        /*0044*/ 	.word	index@(.nv.constant0._Z10sumHistoryPi)
        /*0048*/ 	.short	0x0380
        /*004a*/ 	.short	0x0008


	//----- nvinfo : EIATTR_SW_WAR
	.align		4
.L_102:
        /*004c*/ 	.byte	0x04, 0x36
        /*004e*/ 	.short	(.L_104 - .L_103)
.L_103:
        /*0050*/ 	.word	0x00000008
.L_104:


//--------------------- .nv.info._Z8ruleFiveP5agentPi --------------------------
	.section	.nv.info._Z8ruleFiveP5agentPi,"",@"SHT_CUDA_INFO"
	.sectionflags	@""
	.align	4


	//----- nvinfo : EIATTR_CUDA_API_VERSION
	.align		4
        /*0000*/ 	.byte	0x04, 0x37
        /*0002*/ 	.short	(.L_106 - .L_105)
.L_105:
        /*0004*/ 	.word	0x00000082


	//----- nvinfo : EIATTR_KPARAM_INFO
	.align		4
.L_106:
        /*0008*/ 	.byte	0x04, 0x17
        /*000a*/ 	.short	(.L_108 - .L_107)
.L_107:
        /*000c*/ 	.word	0x00000000
        /*0010*/ 	.short	0x0001
        /*0012*/ 	.short	0x0008
        /*0014*/ 	.byte	0x00, 0xf5, 0x21, 0x00


	//----- nvinfo : EIATTR_KPARAM_INFO
	.align		4
.L_108:
        /*0018*/ 	.byte	0x04, 0x17
        /*001a*/ 	.short	(.L_110 - .L_109)
.L_109:
        /*001c*/ 	.word	0x00000000
        /*0020*/ 	.short	0x0000
        /*0022*/ 	.short	0x0000
        /*0024*/ 	.byte	0x00, 0xf5, 0x21, 0x00


	//----- nvinfo : EIATTR_SPARSE_MMA_MASK
	.align		4
.L_110:
        /*0028*/ 	.byte	0x03, 0x50
        /*002a*/ 	.short	0x0000


	//----- nvinfo : EIATTR_MAXREG_COUNT
	.align		4
        /*002c*/ 	.byte	0x03, 0x1b
        /*002e*/ 	.short	0x00ff


	//----- nvinfo : EIATTR_MERCURY_ISA_VERSION
	.align		4
        /*0030*/ 	.byte	0x03, 0x5f
        /*0032*/ 	.short	0x0101


	//----- nvinfo : EIATTR_VRC_CTA_INIT_COUNT
	.align		4
        /*0034*/ 	.byte	0x02, 0x4a
	.zero		1
	.zero		1


	//----- nvinfo : EIATTR_EXIT_INSTR_OFFSETS
	.align		4
        /*0038*/ 	.byte	0x04, 0x1c
        /*003a*/ 	.short	(.L_112 - .L_111)


	//   ....[0]....
.L_111:
        /*003c*/ 	.word	0x000002d0


	//   ....[1]....
        /*0040*/ 	.word	0x00000300


	//   ....[2]....
        /*0044*/ 	.word	0x00000380


	//----- nvinfo : EIATTR_CBANK_PARAM_SIZE
	.align		4
.L_112:
        /*0048*/ 	.byte	0x03, 0x19
        /*004a*/ 	.short	0x0010


	//----- nvinfo : EIATTR_PARAM_CBANK
	.align		4
        /*004c*/ 	.byte	0x04, 0x0a
        /*004e*/ 	.short	(.L_114 - .L_113)
	.align		4
.L_113:
        /*0050*/ 	.word	index@(.nv.constant0._Z8ruleFiveP5agentPi)
        /*0054*/ 	.short	0x0380
        /*0056*/ 	.short	0x0010


	//----- nvinfo : EIATTR_SW_WAR
	.align		4
.L_114:
        /*0058*/ 	.byte	0x04, 0x36
        /*005a*/ 	.short	(.L_116 - .L_115)
.L_115:
        /*005c*/ 	.word	0x00000008
.L_116:


//--------------------- .nv.info._Z8ruleFourP5agentPi --------------------------
	.section	.nv.info._Z8ruleFourP5agentPi,"",@"SHT_CUDA_INFO"
	.sectionflags	@""
	.align	4


	//----- nvinfo : EIATTR_CUDA_API_VERSION
	.align		4
        /*0000*/ 	.byte	0x04, 0x37
        /*0002*/ 	.short	(.L_118 - .L_117)
.L_117:
        /*0004*/ 	.word	0x00000082


	//----- nvinfo : EIATTR_KPARAM_INFO
	.align		4
.L_118:
        /*0008*/ 	.byte	0x04, 0x17
        /*000a*/ 	.short	(.L_120 - .L_119)
.L_119:
        /*000c*/ 	.word	0x00000000
        /*0010*/ 	.short	0x0001
        /*0012*/ 	.short	0x0008
        /*0014*/ 	.byte	0x00, 0xf5, 0x21, 0x00


	//----- nvinfo : EIATTR_KPARAM_INFO
	.align		4
.L_120:
        /*0018*/ 	.byte	0x04, 0x17
        /*001a*/ 	.short	(.L_122 - .L_121)
.L_121:
        /*001c*/ 	.word	0x00000000
        /*0020*/ 	.short	0x0000
        /*0022*/ 	.short	0x0000
        /*0024*/ 	.byte	0x00, 0xf5, 0x21, 0x00


	//----- nvinfo : EIATTR_SPARSE_MMA_MASK
	.align		4
.L_122:
        /*0028*/ 	.byte	0x03, 0x50
        /*002a*/ 	.short	0x0000


	//----- nvinfo : EIATTR_MAXREG_COUNT
	.align		4
        /*002c*/ 	.byte	0x03, 0x1b
        /*002e*/ 	.short	0x00ff


	//----- nvinfo : EIATTR_MERCURY_ISA_VERSION
	.align		4
        /*0030*/ 	.byte	0x03, 0x5f
        /*0032*/ 	.short	0x0101


	//----- nvinfo : EIATTR_VRC_CTA_INIT_COUNT
	.align		4
        /*0034*/ 	.byte	0x02, 0x4a
	.zero		1
	.zero		1


	//----- nvinfo : EIATTR_EXIT_INSTR_OFFSETS
	.align		4
        /*0038*/ 	.byte	0x04, 0x1c
        /*003a*/ 	.short	(.L_124 - .L_123)


	//   ....[0]....
.L_123:
        /*003c*/ 	.word	0x000001f0


	//   ....[1]....
        /*0040*/ 	.word	0x00000220


	//   ....[2]....
        /*0044*/ 	.word	0x00000290


	//----- nvinfo : EIATTR_CRS_STACK_SIZE
	.align		4
.L_124:
        /*0048*/ 	.byte	0x04, 0x1e
        /*004a*/ 	.short	(.L_126 - .L_125)
.L_125:
        /*004c*/ 	.word	0x00000000


	//----- nvinfo : EIATTR_CBANK_PARAM_SIZE
	.align		4
.L_126:
        /*0050*/ 	.byte	0x03, 0x19
        /*0052*/ 	.short	0x0010


	//----- nvinfo : EIATTR_PARAM_CBANK
	.align		4
        /*0054*/ 	.byte	0x04, 0x0a
        /*0056*/ 	.short	(.L_128 - .L_127)
	.align		4
.L_127:
        /*0058*/ 	.word	index@(.nv.constant0._Z8ruleFourP5agentPi)
        /*005c*/ 	.short	0x0380
        /*005e*/ 	.short	0x0010


	//----- nvinfo : EIATTR_SW_WAR
	.align		4
.L_128:
        /*0060*/ 	.byte	0x04, 0x36
        /*0062*/ 	.short	(.L_130 - .L_129)
.L_129:
        /*0064*/ 	.word	0x00000008
.L_130:


//--------------------- .nv.info._Z9ruleThreeP5agentPi --------------------------
	.section	.nv.info._Z9ruleThreeP5agentPi,"",@"SHT_CUDA_INFO"
	.sectionflags	@""
	.align	4


	//----- nvinfo : EIATTR_CUDA_API_VERSION
	.align		4
        /*0000*/ 	.byte	0x04, 0x37
        /*0002*/ 	.short	(.L_132 - .L_131)
.L_131:
        /*0004*/ 	.word	0x00000082


	//----- nvinfo : EIATTR_KPARAM_INFO
	.align		4
.L_132:
        /*0008*/ 	.byte	0x04, 0x17
        /*000a*/ 	.short	(.L_134 - .L_133)
.L_133:
        /*000c*/ 	.word	0x00000000
        /*0010*/ 	.short	0x0001
        /*0012*/ 	.short	0x0008
        /*0014*/ 	.byte	0x00, 0xf5, 0x21, 0x00


	//----- nvinfo : EIATTR_KPARAM_INFO
	.align		4
.L_134:
        /*0018*/ 	.byte	0x04, 0x17
        /*001a*/ 	.short	(.L_136 - .L_135)
.L_135:
        /*001c*/ 	.word	0x00000000
        /*0020*/ 	.short	0x0000
        /*0022*/ 	.short	0x0000
        /*0024*/ 	.byte	0x00, 0xf5, 0x21, 0x00


	//----- nvinfo : EIATTR_SPARSE_MMA_MASK
	.align		4
.L_136:
        /*0028*/ 	.byte	0x03, 0x50
        /*002a*/ 	.short	0x0000


	//----- nvinfo : EIATTR_MAXREG_COUNT
	.align		4
        /*002c*/ 	.byte	0x03, 0x1b
        /*002e*/ 	.short	0x00ff


	//----- nvinfo : EIATTR_MERCURY_ISA_VERSION
	.align		4
        /*0030*/ 	.byte	0x03, 0x5f
        /*0032*/ 	.short	0x0101


	//----- nvinfo : EIATTR_VRC_CTA_INIT_COUNT
	.align		4
        /*0034*/ 	.byte	0x02, 0x4a
	.zero		1
	.zero		1


	//----- nvinfo : EIATTR_EXIT_INSTR_OFFSETS
	.align		4
        /*0038*/ 	.byte	0x04, 0x1c
        /*003a*/ 	.short	(.L_138 - .L_137)


	//   ....[0]....
.L_137:
        /*003c*/ 	.word	0x000002d0


	//   ....[1]....
        /*0040*/ 	.word	0x00000300


	//   ....[2]....
        /*0044*/ 	.word	0x00000370


	//----- nvinfo : EIATTR_CBANK_PARAM_SIZE
	.align		4
.L_138:
        /*0048*/ 	.byte	0x03, 0x19
        /*004a*/ 	.short	0x0010


	//----- nvinfo : EIATTR_PARAM_CBANK
	.align		4
        /*004c*/ 	.byte	0x04, 0x0a
        /*004e*/ 	.short	(.L_140 - .L_139)
	.align		4
.L_139:
        /*0050*/ 	.word	index@(.nv.constant0._Z9ruleThreeP5agentPi)
        /*0054*/ 	.short	0x0380
        /*0056*/ 	.short	0x0010


	//----- nvinfo : EIATTR_SW_WAR
	.align		4
.L_140:
        /*0058*/ 	.byte	0x04, 0x36
        /*005a*/ 	.short	(.L_142 - .L_141)
.L_141:
        /*005c*/ 	.word	0x00000008
.L_142:


//--------------------- .nv.info._Z7ruleTwoP5agent --------------------------
	.section	.nv.info._Z7ruleTwoP5agent,"",@"SHT_CUDA_INFO"
	.sectionflags	@""
	.align	4


	//----- nvinfo : EIATTR_CUDA_API_VERSION
	.align		4
        /*0000*/ 	.byte	0x04, 0x37
        /*0002*/ 	.short	(.L_144 - .L_143)
.L_143:
        /*0004*/ 	.word	0x00000082


	//----- nvinfo : EIATTR_KPARAM_INFO
	.align		4
.L_144:
        /*0008*/ 	.byte	0x04, 0x17
        /*000a*/ 	.short	(.L_146 - .L_145)
.L_145:
        /*000c*/ 	.word	0x00000000
        /*0010*/ 	.short	0x0000
        /*0012*/ 	.short	0x0000
        /*0014*/ 	.byte	0x00, 0xf5, 0x21, 0x00


	//----- nvinfo : EIATTR_SPARSE_MMA_MASK
	.align		4
.L_146:
        /*0018*/ 	.byte	0x03, 0x50
        /*001a*/ 	.short	0x0000


	//----- nvinfo : EIATTR_MAXREG_COUNT
	.align		4
        /*001c*/ 	.byte	0x03, 0x1b
        /*001e*/ 	.short	0x00ff


	//----- nvinfo : EIATTR_MERCURY_ISA_VERSION
	.align		4
        /*0020*/ 	.byte	0x03, 0x5f
        /*0022*/ 	.short	0x0101


	//----- nvinfo : EIATTR_VRC_CTA_INIT_COUNT
	.align		4
        /*0024*/ 	.byte	0x02, 0x4a
	.zero		1
	.zero		1


	//----- nvinfo : EIATTR_EXIT_INSTR_OFFSETS
	.align		4
        /*0028*/ 	.byte	0x04, 0x1c
        /*002a*/ 	.short	(.L_148 - .L_147)


	//   ....[0]....
.L_147:
        /*002c*/ 	.word	0x000002d0


	//   ....[1]....
        /*0030*/ 	.word	0x00000300


	//   ....[2]....
        /*0034*/ 	.word	0x00000a80


	//   ....[3]....
        /*0038*/ 	.word	0x00000fd0


	//----- nvinfo : EIATTR_CRS_STACK_SIZE
	.align		4
.L_148:
        /*003c*/ 	.byte	0x04, 0x1e
        /*003e*/ 	.short	(.L_150 - .L_149)
.L_149:
        /*0040*/ 	.word	0x00000000


	//----- nvinfo : EIATTR_CBANK_PARAM_SIZE
	.align		4
.L_150:
        /*0044*/ 	.byte	0x03, 0x19
        /*0046*/ 	.short	0x0008


	//----- nvinfo : EIATTR_PARAM_CBANK
	.align		4
        /*0048*/ 	.byte	0x04, 0x0a
        /*004a*/ 	.short	(.L_152 - .L_151)
	.align		4
.L_151:
        /*004c*/ 	.word	index@(.nv.constant0._Z7ruleTwoP5agent)
        /*0050*/ 	.short	0x0380
        /*0052*/ 	.short	0x0008


	//----- nvinfo : EIATTR_SW_WAR
	.align		4
.L_152:
        /*0054*/ 	.byte	0x04, 0x36
        /*0056*/ 	.short	(.L_154 - .L_153)
.L_153:
        /*0058*/ 	.word	0x00000008
.L_154:


//--------------------- .nv.info._Z7ruleOneP5agentPi --------------------------
	.section	.nv.info._Z7ruleOneP5agentPi,"",@"SHT_CUDA_INFO"
	.sectionflags	@""
	.align	4


	//----- nvinfo : EIATTR_CUDA_API_VERSION
	.align		4
        /*0000*/ 	.byte	0x04, 0x37
        /*0002*/ 	.short	(.L_156 - .L_155)
.L_155:
        /*0004*/ 	.word	0x00000082


	//----- nvinfo : EIATTR_KPARAM_INFO
	.align		4
.L_156:
        /*0008*/ 	.byte	0x04, 0x17
        /*000a*/ 	.short	(.L_158 - .L_157)
.L_157:
        /*000c*/ 	.word	0x00000000
        /*0010*/ 	.short	0x0001
        /*0012*/ 	.short	0x0008
        /*0014*/ 	.byte	0x00, 0xf5, 0x21, 0x00


	//----- nvinfo : EIATTR_KPARAM_INFO
	.align		4
.L_158:
        /*0018*/ 	.byte	0x04, 0x17
        /*001a*/ 	.short	(.L_160 - .L_159)
.L_159:
        /*001c*/ 	.word	0x00000000
        /*0020*/ 	.short	0x0000
        /*0022*/ 	.short	0x0000
        /*0024*/ 	.byte	0x00, 0xf5, 0x21, 0x00


	//----- nvinfo : EIATTR_SPARSE_MMA_MASK
	.align		4
.L_160:
        /*0028*/ 	.byte	0x03, 0x50
        /*002a*/ 	.short	0x0000


	//----- nvinfo : EIATTR_MAXREG_COUNT
	.align		4
        /*002c*/ 	.byte	0x03, 0x1b
        /*002e*/ 	.short	0x00ff


	//----- nvinfo : EIATTR_MERCURY_ISA_VERSION
	.align		4
        /*0030*/ 	.byte	0x03, 0x5f
        /*0032*/ 	.short	0x0101


	//----- nvinfo : EIATTR_VRC_CTA_INIT_COUNT
	.align		4
        /*0034*/ 	.byte	0x02, 0x4a
	.zero		1
	.zero		1


	//----- nvinfo : EIATTR_EXIT_INSTR_OFFSETS
	.align		4
        /*0038*/ 	.byte	0x04, 0x1c
        /*003a*/ 	.short	(.L_162 - .L_161)


	//   ....[0]....
.L_161:
        /*003c*/ 	.word	0x00000990


	//----- nvinfo : EIATTR_CRS_STACK_SIZE
	.align		4
.L_162:
        /*0040*/ 	.byte	0x04, 0x1e
        /*0042*/ 	.short	(.L_164 - .L_163)
.L_163:
        /*0044*/ 	.word	0x00000000


	//----- nvinfo : EIATTR_CBANK_PARAM_SIZE
	.align		4
.L_164:
        /*0048*/ 	.byte	0x03, 0x19
        /*004a*/ 	.short	0x0010


	//----- nvinfo : EIATTR_PARAM_CBANK
	.align		4
        /*004c*/ 	.byte	0x04, 0x0a
        /*004e*/ 	.short	(.L_166 - .L_165)
	.align		4
.L_165:
        /*0050*/ 	.word	index@(.nv.constant0._Z7ruleOneP5agentPi)
        /*0054*/ 	.short	0x0380
        /*0056*/ 	.short	0x0010


	//----- nvinfo : EIATTR_SW_WAR
	.align		4
.L_166:
        /*0058*/ 	.byte	0x04, 0x36
        /*005a*/ 	.short	(.L_168 - .L_167)
.L_167:
        /*005c*/ 	.word	0x00000008
.L_168:


//--------------------- .nv.info._Z16initializeAgentsP5agent --------------------------
	.section	.nv.info._Z16initializeAgentsP5agent,"",@"SHT_CUDA_INFO"
	.sectionflags	@""
	.align	4


	//----- nvinfo : EIATTR_CUDA_API_VERSION
	.align		4
        /*0000*/ 	.byte	0x04, 0x37
        /*0002*/ 	.short	(.L_170 - .L_169)
.L_169:
        /*0004*/ 	.word	0x00000082


	//----- nvinfo : EIATTR_KPARAM_INFO
	.align		4
.L_170:
        /*0008*/ 	.byte	0x04, 0x17
        /*000a*/ 	.short	(.L_172 - .L_171)
.L_171:
        /*000c*/ 	.word	0x00000000
        /*0010*/ 	.short	0x0000
        /*0012*/ 	.short	0x0000
        /*0014*/ 	.byte	0x00, 0xf5, 0x21, 0x00


	//----- nvinfo : EIATTR_SPARSE_MMA_MASK
	.align		4
.L_172:
        /*0018*/ 	.byte	0x03, 0x50
        /*001a*/ 	.short	0x0000


	//----- nvinfo : EIATTR_MAXREG_COUNT
	.align		4
        /*001c*/ 	.byte	0x03, 0x1b
        /*001e*/ 	.short	0x00ff


	//----- nvinfo : EIATTR_MERCURY_ISA_VERSION
	.align		4
        /*0020*/ 	.byte	0x03, 0x5f
        /*0022*/ 	.short	0x0101


	//----- nvinfo : EIATTR_VRC_CTA_INIT_COUNT
	.align		4
        /*0024*/ 	.byte	0x02, 0x4a
	.zero		1
	.zero		1


	//----- nvinfo : EIATTR_EXIT_INSTR_OFFSETS
	.align		4
        /*0028*/ 	.byte	0x04, 0x1c
        /*002a*/ 	.short	(.L_174 - .L_173)


	//   ....[0]....
.L_173:
        /*002c*/ 	.word	0x00001100


	//----- nvinfo : EIATTR_CBANK_PARAM_SIZE
	.align		4
.L_174:
        /*0030*/ 	.byte	0x03, 0x19
        /*0032*/ 	.short	0x0008


	//----- nvinfo : EIATTR_PARAM_CBANK
	.align		4
        /*0034*/ 	.byte	0x04, 0x0a
        /*0036*/ 	.short	(.L_176 - .L_175)
	.align		4
.L_175:
        /*0038*/ 	.word	index@(.nv.constant0._Z16initializeAgentsP5agent)
        /*003c*/ 	.short	0x0380
        /*003e*/ 	.short	0x0008


	//----- nvinfo : EIATTR_SW_WAR
	.align		4
.L_176:
        /*0040*/ 	.byte	0x04, 0x36
        /*0042*/ 	.short	(.L_178 - .L_177)
.L_177:
        /*0044*/ 	.word	0x00000008
.L_178:


//--------------------- .nv.callgraph             --------------------------
	.section	.nv.callgraph,"",@"SHT_CUDA_CALLGRAPH"
	.align	4
	.sectionentsize	8
	.align		4
        /*0000*/ 	.word	0x00000000
	.align		4
        /*0004*/ 	.word	0xffffffff
	.align		4
        /*0008*/ 	.word	0x00000000
	.align		4
        /*000c*/ 	.word	0xfffffffe
	.align		4
        /*0010*/ 	.word	0x00000000
	.align		4
        /*0014*/ 	.word	0xfffffffd
	.align		4
        /*0018*/ 	.word	0x00000000
	.align		4
        /*001c*/ 	.word	0xfffffffc


//--------------------- .nv.constant4             --------------------------
	.section	.nv.constant4,"a",@progbits
	.align	8
	.align		8
.nv.constant4:
        /*0000*/ 	.dword	precalc_xorwow_matrix
	.align		8
        /*0008*/ 	.dword	precalc_xorwow_offset_matrix
	.align		8
        /*0010*/ 	.dword	mrg32k3aM1
	.align		8
        /*0018*/ 	.dword	mrg32k3aM2
	.align		8
        /*0020*/ 	.dword	mrg32k3aM1SubSeq
	.align		8
        /*0028*/ 	.dword	mrg32k3aM2SubSeq
	.align		8
        /*0030*/ 	.dword	mrg32k3aM1Seq
	.align		8
        /*0038*/ 	.dword	mrg32k3aM2Seq


//--------------------- .nv.constant3             --------------------------
	.section	.nv.constant3,"a",@progbits
	.align	8
.nv.constant3:
	.type		__cr_lgamma_table,@object
	.size		__cr_lgamma_table,(.L_8 - __cr_lgamma_table)
__cr_lgamma_table:
        /*0000*/ 	.byte	0x00, 0x00, 0x00, 0x00, 0x00, 0x00, 0x00, 0x00, 0x00, 0x00, 0x00, 0x00, 0x00, 0x00, 0x00, 0x00
        /*0010*/ 	.byte	0xef, 0x39, 0xfa, 0xfe, 0x42, 0x2e, 0xe6, 0x3f, 0x02, 0x20, 0x2a, 0xfa, 0x0b, 0xab, 0xfc, 0x3f
        /*0020*/ 	.byte	0xf9, 0x2c, 0x92, 0x7c, 0xa7, 0x6c, 0x09, 0x40, 0xc9, 0x79, 0x44, 0x3c, 0x64, 0x26, 0x13, 0x40
        /*0030*/ 	.byte	0xca, 0x01, 0xcf, 0x3a, 0x27, 0x51, 0x1a, 0x40, 0x30, 0xcc, 0x2d, 0xf3, 0xe1, 0x0c, 0x21, 0x40
        /*0040*/ 	.byte	0x0d, 0xb7, 0xfc, 0x82, 0x8e, 0x35, 0x25, 0x40
.L_8:


//--------------------- .text._Z17initializeHistoryPiS_ --------------------------
	.section	.text._Z17initializeHistoryPiS_,"ax",@progbits
	.align	128
        .global         _Z17initializeHistoryPiS_
        .type           _Z17initializeHistoryPiS_,@function
        .size           _Z17initializeHistoryPiS_,(.L_x_53 - _Z17initializeHistoryPiS_)
        .other          _Z17initializeHistoryPiS_,@"STO_CUDA_ENTRY STV_DEFAULT"
_Z17initializeHistoryPiS_:
.text._Z17initializeHistoryPiS_:
[----:B------:R-:W-:Y:S01]  /*0000*/  LDC R1, c[0x0][0x37c] ;  /* 0x0000df00ff017b82 */ /* 0x000fe20000000800 */
[----:B------:R-:W0:Y:S07]  /*0010*/  S2R R0, SR_TID.X ;  /* 0x0000000000007919 */ /* 0x000e2e0000002100 */
[----:B------:R-:W0:Y:S01]  /*0020*/  S2UR UR6, SR_CTAID.X ;  /* 0x00000000000679c3 */ /* 0x000e220000002500 */
[----:B------:R-:W1:Y:S07]  /*0030*/  LDCU.64 UR4, c[0x0][0x358] ;  /* 0x00006b00ff0477ac */ /* 0x000e6e0008000a00 */
[----:B------:R-:W0:Y:S08]  /*0040*/  LDC R7, c[0x0][0x360] ;  /* 0x0000d800ff077b82 */ /* 0x000e300000000800 */
[----:B------:R-:W2:Y:S08]  /*0050*/  LDC.64 R2, c[0x0][0x380] ;  /* 0x0000e000ff027b82 */ /* 0x000eb00000000a00 */
[----:B------:R-:W3:Y:S01]  /*0060*/  LDC.64 R4, c[0x0][0x388] ;  /* 0x0000e200ff047b82 */ /* 0x000ee20000000a00 */
[----:B0-----:R-:W-:-:S04]  /*0070*/  IMAD R7, R7, UR6, R0 ;  /* 0x0000000607077c24 */ /* 0x001fc8000f8e0200 */
[----:B--2---:R-:W-:-:S05]  /*0080*/  IMAD.WIDE R2, R7, 0x4, R2 ;  /* 0x0000000407027825 */ /* 0x004fca00078e0202 */
[----:B-1----:R-:W-:Y:S01]  /*0090*/  STG.E desc[UR4][R2.64], RZ ;  /* 0x000000ff02007986 */ /* 0x002fe2000c101904 */
[----:B---3--:R-:W-:-:S05]  /*00a0*/  IMAD.WIDE R4, R7, 0x4, R4 ;  /* 0x0000000407047825 */ /* 0x008fca00078e0204 */
[----:B------:R-:W-:Y:S01]  /*00b0*/  STG.E desc[UR4][R4.64], RZ ;  /* 0x000000ff04007986 */ /* 0x000fe2000c101904 */
[----:B------:R-:W-:Y:S05]  /*00c0*/  EXIT ;  /* 0x000000000000794d */ /* 0x000fea0003800000 */
.L_x_0:
[----:B------:R-:W-:-:S00]  /*00d0*/  BRA `(.L_x_0) ;  /* 0xfffffffc00fc7947 */ /* 0x000fc0000383ffff */
[----:B------:R-:W-:-:S00]  /*00e0*/  NOP ;  /* 0x0000000000007918 */ /* 0x000fc00000000000 */
        /* <DEDUP_REMOVED lines=9> */
.L_x_53:


//--------------------- .text._Z13updateHistoryiPiS_ --------------------------
	.section	.text._Z13updateHistoryiPiS_,"ax",@progbits
	.align	128
        .global         _Z13updateHistoryiPiS_
        .type           _Z13updateHistoryiPiS_,@function
        .size           _Z13updateHistoryiPiS_,(.L_x_54 - _Z13updateHistoryiPiS_)
        .other          _Z13updateHistoryiPiS_,@"STO_CUDA_ENTRY STV_DEFAULT"
_Z13updateHistoryiPiS_:
.text._Z13updateHistoryiPiS_:
[----:B------:R-:W-:Y:S08]  /*0000*/  LDC R1, c[0x0][0x37c] ;  /* 0x0000df00ff017b82 */ /* 0x000ff00000000800 */
[----:B------:R-:W0:Y:S01]  /*0010*/  LDC.64 R2, c[0x0][0x388] ;  /* 0x0000e200ff027b82 */ /* 0x000e220000000a00 */
[----:B------:R-:W0:Y:S07]  /*0020*/  LDCU.64 UR4, c[0x0][0x358] ;  /* 0x00006b00ff0477ac */ /* 0x000e2e0008000a00 */
[----:B------:R-:W1:Y:S08]  /*0030*/  LDC R7, c[0x0][0x380] ;  /* 0x0000e000ff077b82 */ /* 0x000e700000000800 */
[----:B------:R-:W1:Y:S01]  /*0040*/  LDC.64 R4, c[0x0][0x390] ;  /* 0x0000e400ff047b82 */ /* 0x000e620000000a00 */
[----:B0-----:R-:W2:Y:S01]  /*0050*/  LDG.E R3, desc[UR4][R2.64] ;  /* 0x0000000402037981 */ /* 0x001ea2000c1e1900 */
[----:B-1----:R-:W-:-:S05]  /*0060*/  IMAD.WIDE R4, R7, 0x4, R4 ;  /* 0x0000000407047825 */ /* 0x002fca00078e0204 */
[----:B--2---:R-:W-:Y:S01]  /*0070*/  STG.E desc[UR4][R4.64], R3 ;  /* 0x0000000304007986 */ /* 0x004fe2000c101904 */
[----:B------:R-:W-:Y:S05]  /*0080*/  EXIT ;  /* 0x000000000000794d */ /* 0x000fea0003800000 */
.L_x_1:
        /* <DEDUP_REMOVED lines=15> */
.L_x_54:


//--------------------- .text._Z10sumHistoryPi    --------------------------
	.section	.text._Z10sumHistoryPi,"ax",@progbits
	.align	128
        .global         _Z10sumHistoryPi
        .type           _Z10sumHistoryPi,@function
        .size           _Z10sumHistoryPi,(.L_x_55 - _Z10sumHistoryPi)
        .other          _Z10sumHistoryPi,@"STO_CUDA_ENTRY STV_DEFAULT"
_Z10sumHistoryPi:
.text._Z10sumHistoryPi:
[----:B------:R-:W-:Y:S01]  /*0000*/  LDC R1, c[0x0][0x37c] ;  /* 0x0000df00ff017b82 */ /* 0x000fe20000000800 */
[----:B------:R-:W0:Y:S07]  /*0010*/  S2R R0, SR_TID.X ;  /* 0x0000000000007919 */ /* 0x000e2e0000002100 */
[----:B------:R-:W0:Y:S01]  /*0020*/  S2UR UR4, SR_CTAID.X ;  /* 0x00000000000479c3 */ /* 0x000e220000002500 */
[----:B------:R-:W-:Y:S07]  /*0030*/  BSSY.RECONVERGENT B0, `(.L_x_2) ;  /* 0x0000015000007945 */ /* 0x000fee0003800200 */
[----:B------:R-:W-:Y:S08]  /*0040*/  BAR.SYNC.DEFER_BLOCKING 0x0 ;  /* 0x0000000000007b1d */ /* 0x000ff00000010000 */
[----:B------:R-:W0:Y:S08]  /*0050*/  LDC R5, c[0x0][0x360] ;  /* 0x0000d800ff057b82 */ /* 0x000e300000000800 */
[----:B------:R-:W1:Y:S01]  /*0060*/  LDC.64 R2, c[0x0][0x380] ;  /* 0x0000e000ff027b82 */ /* 0x000e620000000a00 */
[----:B0-----:R-:W-:Y:S01]  /*0070*/  IMAD R5, R5, UR4, R0 ;  /* 0x0000000405057c24 */ /* 0x001fe2000f8e0200 */
[----:B------:R-:W0:Y:S04]  /*0080*/  LDCU.64 UR4, c[0x0][0x358] ;  /* 0x00006b00ff0477ac */ /* 0x000e280008000a00 */
[----:B------:R-:W-:-:S02]  /*0090*/  ISETP.GT.AND P0, PT, R5, 0x1ff, PT ;  /* 0x000001ff0500780c */ /* 0x000fc40003f04270 */
[C---:B------:R-:W-:Y:S01]  /*00a0*/  ISETP.GT.AND P1, PT, R5.reuse, 0x3f, PT ;  /* 0x0000003f0500780c */ /* 0x040fe20003f24270 */
[C---:B-1----:R-:W-:Y:S01]  /*00b0*/  IMAD.WIDE R2, R5.reuse, 0x4, R2 ;  /* 0x0000000405027825 */ /* 0x042fe200078e0202 */
[C---:B------:R-:W-:Y:S02]  /*00c0*/  ISETP.GT.AND P6, PT, R5.reuse, 0xff, PT ;  /* 0x000000ff0500780c */ /* 0x040fe40003fc4270 */
[----:B------:R-:W-:Y:S02]  /*00d0*/  P2R R0, PR, RZ, 0x2 ;  /* 0x00000002ff007803 */ /* 0x000fe40000000000 */
[C---:B------:R-:W-:Y:S02]  /*00e0*/  ISETP.GT.AND P5, PT, R5.reuse, 0x7f, PT ;  /* 0x0000007f0500780c */ /* 0x040fe40003fa4270 */
[C---:B------:R-:W-:Y:S02]  /*00f0*/  ISETP.GT.AND P4, PT, R5.reuse, 0x1f, PT ;  /* 0x0000001f0500780c */ /* 0x040fe40003f84270 */
[----:B------:R-:W-:-:S02]  /*0100*/  ISETP.GT.AND P3, PT, R5, 0xf, PT ;  /* 0x0000000f0500780c */ /* 0x000fc40003f64270 */
[C---:B------:R-:W-:Y:S02]  /*0110*/  ISETP.GT.AND P2, PT, R5.reuse, 0x7, PT ;  /* 0x000000070500780c */ /* 0x040fe40003f44270 */
[----:B------:R-:W-:Y:S01]  /*0120*/  ISETP.GT.AND P1, PT, R5, 0x3, PT ;  /* 0x000000030500780c */ /* 0x000fe20003f24270 */
[----:B0-----:R-:W-:-:S12]  /*0130*/  @P0 BRA `(.L_x_3) ;  /* 0x0000000000100947 */ /* 0x001fd80003800000 */
[----:B------:R-:W2:Y:S04]  /*0140*/  LDG.E R0, desc[UR4][R2.64] ;  /* 0x0000000402007981 */ /* 0x000ea8000c1e1900 */
[----:B------:R-:W2:Y:S02]  /*0150*/  LDG.E R7, desc[UR4][R2.64+0x800] ;  /* 0x0008000402077981 */ /* 0x000ea4000c1e1900 */
[----:B--2---:R-:W-:-:S05]  /*0160*/  IMAD.IADD R7, R0, 0x1, R7 ;  /* 0x0000000100077824 */ /* 0x004fca00078e0207 */
[----:B------:R0:W-:Y:S02]  /*0170*/  STG.E desc[UR4][R2.64], R7 ;  /* 0x0000000702007986 */ /* 0x0001e4000c101904 */
.L_x_3:
[----:B------:R-:W-:Y:S05]  /*0180*/  BSYNC.RECONVERGENT B0 ;  /* 0x0000000000007941 */ /* 0x000fea0003800200 */
.L_x_2:
[----:B------:R-:W-:Y:S01]  /*0190*/  BAR.SYNC.DEFER_BLOCKING 0x0 ;  /* 0x0000000000007b1d */ /* 0x000fe20000010000 */
[----:B------:R-:W-:-:S05]  /*01a0*/  ISETP.GT.AND P0, PT, R5, 0x1, PT ;  /* 0x000000010500780c */ /* 0x000fca0003f04270 */
[----:B------:R-:W-:Y:S04]  /*01b0*/  BSSY.RECONVERGENT B0, `(.L_x_4) ;  /* 0x0000006000007945 */ /* 0x000fe80003800200 */
[----:B------:R-:W-:Y:S05]  /*01c0*/  @P6 BRA `(.L_x_5) ;  /* 0x0000000000106947 */ /* 0x000fea0003800000 */
[----:B------:R-:W2:Y:S04]  /*01d0*/  LDG.E R0, desc[UR4][R2.64] ;  /* 0x0000000402007981 */ /* 0x000ea8000c1e1900 */
[----:B0-----:R-:W2:Y:S02]  /*01e0*/  LDG.E R7, desc[UR4][R2.64+0x400] ;  /* 0x0004000402077981 */ /* 0x001ea4000c1e1900 */
[----:B--2---:R-:W-:-:S05]  /*01f0*/  IMAD.IADD R7, R0, 0x1, R7 ;  /* 0x0000000100077824 */ /* 0x004fca00078e0207 */
[----:B------:R1:W-:Y:S02]  /*0200*/  STG.E desc[UR4][R2.64], R7 ;  /* 0x0000000702007986 */ /* 0x0003e4000c101904 */
.L_x_5:
[----:B------:R-:W-:Y:S05]  /*0210*/  BSYNC.RECONVERGENT B0 ;  /* 0x0000000000007941 */ /* 0x000fea0003800200 */
.L_x_4:
[----:B------:R-:W-:Y:S01]  /*0220*/  BAR.SYNC.DEFER_BLOCKING 0x0 ;  /* 0x0000000000007b1d */ /* 0x000fe20000010000 */
[----:B------:R-:W-:-:S05]  /*0230*/  ISETP.GT.AND P6, PT, R5, RZ, PT ;  /* 0x000000ff0500720c */ /* 0x000fca0003fc4270 */
[----:B------:R-:W-:Y:S04]  /*0240*/  BSSY.RECONVERGENT B0, `(.L_x_6) ;  /* 0x0000006000007945 */ /* 0x000fe80003800200 */
[----:B------:R-:W-:Y:S05]  /*0250*/  @P5 BRA `(.L_x_7) ;  /* 0x0000000000105947 */ /* 0x000fea0003800000 */
[----:B------:R-:W2:Y:S04]  /*0260*/  LDG.E R0, desc[UR4][R2.64] ;  /* 0x0000000402007981 */ /* 0x000ea8000c1e1900 */
[----:B01----:R-:W2:Y:S02]  /*0270*/  LDG.E R7, desc[UR4][R2.64+0x200] ;  /* 0x0002000402077981 */ /* 0x003ea4000c1e1900 */
[----:B--2---:R-:W-:-:S05]  /*0280*/  IMAD.IADD R7, R0, 0x1, R7 ;  /* 0x0000000100077824 */ /* 0x004fca00078e0207 */
[----:B------:R2:W-:Y:S02]  /*0290*/  STG.E desc[UR4][R2.64], R7 ;  /* 0x0000000702007986 */ /* 0x0005e4000c101904 */
.L_x_7:
[----:B------:R-:W-:Y:S05]  /*02a0*/  BSYNC.RECONVERGENT B0 ;  /* 0x0000000000007941 */ /* 0x000fea0003800200 */
.L_x_6:
[----:B------:R-:W-:Y:S01]  /*02b0*/  BAR.SYNC.DEFER_BLOCKING 0x0 ;  /* 0x0000000000007b1d */ /* 0x000fe20000010000 */
[----:B------:R-:W-:-:S05]  /*02c0*/  ISETP.GT.AND P5, PT, R5, 0x3f, PT ;  /* 0x0000003f0500780c */ /* 0x000fca0003fa4270 */
[----:B------:R-:W-:Y:S08]  /*02d0*/  BSSY.RECONVERGENT B0, `(.L_x_8) ;  /* 0x0000006000007945 */ /* 0x000ff00003800200 */
[----:B------:R-:W-:Y:S05]  /*02e0*/  @P5 BRA `(.L_x_9) ;  /* 0x0000000000105947 */ /* 0x000fea0003800000 */
[----:B------:R-:W3:Y:S04]  /*02f0*/  LDG.E R0, desc[UR4][R2.64] ;  /* 0x0000000402007981 */ /* 0x000ee8000c1e1900 */
[----:B------:R-:W3:Y:S02]  /*0300*/  LDG.E R5, desc[UR4][R2.64+0x100] ;  /* 0x0001000402057981 */ /* 0x000ee4000c1e1900 */
[----:B---3--:R-:W-:-:S05]  /*0310*/  IMAD.IADD R5, R0, 0x1, R5 ;  /* 0x0000000100057824 */ /* 0x008fca00078e0205 */
[----:B------:R3:W-:Y:S02]  /*0320*/  STG.E desc[UR4][R2.64], R5 ;  /* 0x0000000502007986 */ /* 0x0007e4000c101904 */
.L_x_9:
[----:B------:R-:W-:Y:S05]  /*0330*/  BSYNC.RECONVERGENT B0 ;  /* 0x0000000000007941 */ /* 0x000fea0003800200 */
.L_x_8:
[----:B------:R-:W-:Y:S06]  /*0340*/  BAR.SYNC.DEFER_BLOCKING 0x0 ;  /* 0x0000000000007b1d */ /* 0x000fec0000010000 */
[----:B------:R-:W-:Y:S04]  /*0350*/  BSSY.RECONVERGENT B0, `(.L_x_10) ;  /* 0x0000006000007945 */ /* 0x000fe80003800200 */
[----:B------:R-:W-:Y:S05]  /*0360*/  @P4 BRA `(.L_x_11) ;  /* 0x0000000000104947 */ /* 0x000fea0003800000 */
[----:B------:R-:W4:Y:S04]  /*0370*/  LDG.E R0, desc[UR4][R2.64] ;  /* 0x0000000402007981 */ /* 0x000f28000c1e1900 */
[----:B---3--:R-:W4:Y:S02]  /*0380*/  LDG.E R5, desc[UR4][R2.64+0x80] ;  /* 0x0000800402057981 */ /* 0x008f24000c1e1900 */
[----:B----4-:R-:W-:-:S05]  /*0390*/  IMAD.IADD R5, R0, 0x1, R5 ;  /* 0x0000000100057824 */ /* 0x010fca00078e0205 */
[----:B------:R4:W-:Y:S02]  /*03a0*/  STG.E desc[UR4][R2.64], R5 ;  /* 0x0000000502007986 */ /* 0x0009e4000c101904 */
.L_x_11:
[----:B------:R-:W-:Y:S05]  /*03b0*/  BSYNC.RECONVERGENT B0 ;  /* 0x0000000000007941 */ /* 0x000fea0003800200 */
.L_x_10:
[----:B------:R-:W-:Y:S06]  /*03c0*/  BAR.SYNC.DEFER_BLOCKING 0x0 ;  /* 0x0000000000007b1d */ /* 0x000fec0000010000 */
[----:B------:R-:W-:Y:S04]  /*03d0*/  BSSY.RECONVERGENT B0, `(.L_x_12) ;  /* 0x0000006000007945 */ /* 0x000fe80003800200 */
[----:B------:R-:W-:Y:S05]  /*03e0*/  @P3 BRA `(.L_x_13) ;  /* 0x0000000000103947 */ /* 0x000fea0003800000 */
[----:B------:R-:W5:Y:S04]  /*03f0*/  LDG.E R0, desc[UR4][R2.64] ;  /* 0x0000000402007981 */ /* 0x000f68000c1e1900 */
[----:B---34-:R-:W5:Y:S02]  /*0400*/  LDG.E R5, desc[UR4][R2.64+0x40] ;  /* 0x0000400402057981 */ /* 0x018f64000c1e1900 */
[----:B-----5:R-:W-:-:S05]  /*0410*/  IMAD.IADD R5, R0, 0x1, R5 ;  /* 0x0000000100057824 */ /* 0x020fca00078e0205 */
[----:B------:R3:W-:Y:S02]  /*0420*/  STG.E desc[UR4][R2.64], R5 ;  /* 0x0000000502007986 */ /* 0x0007e4000c101904 */
.L_x_13:
[----:B------:R-:W-:Y:S05]  /*0430*/  BSYNC.RECONVERGENT B0 ;  /* 0x0000000000007941 */ /* 0x000fea0003800200 */
.L_x_12:
[----:B------:R-:W-:Y:S06]  /*0440*/  BAR.SYNC.DEFER_BLOCKING 0x0 ;  /* 0x0000000000007b1d */ /* 0x000fec0000010000 */
[----:B------:R-:W-:Y:S04]  /*0450*/  BSSY.RECONVERGENT B0, `(.L_x_14) ;  /* 0x0000006000007945 */ /* 0x000fe80003800200 */
[----:B------:R-:W-:Y:S05]  /*0460*/  @P2 BRA `(.L_x_15) ;  /* 0x0000000000102947 */ /* 0x000fea0003800000 */
[----:B------:R-:W5:Y:S04]  /*0470*/  LDG.E R0, desc[UR4][R2.64] ;  /* 0x0000000402007981 */ /* 0x000f68000c1e1900 */
[----:B---34-:R-:W5:Y:S02]  /*0480*/  LDG.E R5, desc[UR4][R2.64+0x20] ;  /* 0x0000200402057981 */ /* 0x018f64000c1e1900 */
[----:B-----5:R-:W-:-:S05]  /*0490*/  IMAD.IADD R5, R0, 0x1, R5 ;  /* 0x0000000100057824 */ /* 0x020fca00078e0205 */
[----:B------:R3:W-:Y:S02]  /*04a0*/  STG.E desc[UR4][R2.64], R5 ;  /* 0x0000000502007986 */ /* 0x0007e4000c101904 */
.L_x_15:
[----:B------:R-:W-:Y:S05]  /*04b0*/  BSYNC.RECONVERGENT B0 ;  /* 0x0000000000007941 */ /* 0x000fea0003800200 */
.L_x_14:
[----:B------:R-:W-:Y:S06]  /*04c0*/  BAR.SYNC.DEFER_BLOCKING 0x0 ;  /* 0x0000000000007b1d */ /* 0x000fec0000010000 */
[----:B------:R-:W-:Y:S04]  /*04d0*/  BSSY.RECONVERGENT B0, `(.L_x_16) ;  /* 0x0000006000007945 */ /* 0x000fe80003800200 */
[----:B------:R-:W-:Y:S05]  /*04e0*/  @P1 BRA `(.L_x_17) ;  /* 0x0000000000101947 */ /* 0x000fea0003800000 */
[----:B------:R-:W5:Y:S04]  /*04f0*/  LDG.E R0, desc[UR4][R2.64] ;  /* 0x0000000402007981 */ /* 0x000f68000c1e1900 */
[----:B---34-:R-:W5:Y:S02]  /*0500*/  LDG.E R5, desc[UR4][R2.64+0x10] ;  /* 0x0000100402057981 */ /* 0x018f64000c1e1900 */
[----:B-----5:R-:W-:-:S05]  /*0510*/  IMAD.IADD R5, R0, 0x1, R5 ;  /* 0x0000000100057824 */ /* 0x020fca00078e0205 */
[----:B------:R3:W-:Y:S02]  /*0520*/  STG.E desc[UR4][R2.64], R5 ;  /* 0x0000000502007986 */ /* 0x0007e4000c101904 */
.L_x_17:
[----:B------:R-:W-:Y:S05]  /*0530*/  BSYNC.RECONVERGENT B0 ;  /* 0x0000000000007941 */ /* 0x000fea0003800200 */
.L_x_16:
[----:B------:R-:W-:Y:S06]  /*0540*/  BAR.SYNC.DEFER_BLOCKING 0x0 ;  /* 0x0000000000007b1d */ /* 0x000fec0000010000 */
[----:B------:R-:W-:Y:S04]  /*0550*/  BSSY.RECONVERGENT B0, `(.L_x_18) ;  /* 0x0000006000007945 */ /* 0x000fe80003800200 */
[----:B------:R-:W-:Y:S05]  /*0560*/  @P0 BRA `(.L_x_19) ;  /* 0x0000000000100947 */ /* 0x000fea0003800000 */
[----:B------:R-:W5:Y:S04]  /*0570*/  LDG.E R0, desc[UR4][R2.64] ;  /* 0x0000000402007981 */ /* 0x000f68000c1e1900 */
[----:B---34-:R-:W5:Y:S02]  /*0580*/  LDG.E R5, desc[UR4][R2.64+0x8] ;  /* 0x0000080402057981 */ /* 0x018f64000c1e1900 */
[----:B-----5:R-:W-:-:S05]  /*0590*/  IMAD.IADD R5, R0, 0x1, R5 ;  /* 0x0000000100057824 */ /* 0x020fca00078e0205 */
[----:B------:R3:W-:Y:S02]  /*05a0*/  STG.E desc[UR4][R2.64], R5 ;  /* 0x0000000502007986 */ /* 0x0007e4000c101904 */
.L_x_19:
[----:B------:R-:W-:Y:S05]  /*05b0*/  BSYNC.RECONVERGENT B0 ;  /* 0x0000000000007941 */ /* 0x000fea0003800200 */
.L_x_18:
[----:B------:R-:W-:Y:S06]  /*05c0*/  BAR.SYNC.DEFER_BLOCKING 0x0 ;  /* 0x0000000000007b1d */ /* 0x000fec0000010000 */
[----:B------:R-:W-:Y:S04]  /*05d0*/  BSSY.RECONVERGENT B0, `(.L_x_20) ;  /* 0x0000006000007945 */ /* 0x000fe80003800200 */
[----:B------:R-:W-:Y:S05]  /*05e0*/  @P6 BRA `(.L_x_21) ;  /* 0x0000000000106947 */ /* 0x000fea0003800000 */
[----:B------:R-:W5:Y:S04]  /*05f0*/  LDG.E R0, desc[UR4][R2.64] ;  /* 0x0000000402007981 */ /* 0x000f68000c1e1900 */
[----:B---34-:R-:W5:Y:S02]  /*0600*/  LDG.E R5, desc[UR4][R2.64+0x4] ;  /* 0x0000040402057981 */ /* 0x018f64000c1e1900 */
[----:B-----5:R-:W-:-:S05]  /*0610*/  IMAD.IADD R5, R0, 0x1, R5 ;  /* 0x0000000100057824 */ /* 0x020fca00078e0205 */
[----:B------:R3:W-:Y:S02]  /*0620*/  STG.E desc[UR4][R2.64], R5 ;  /* 0x0000000502007986 */ /* 0x0007e4000c101904 */
.L_x_21:
[----:B------:R-:W-:Y:S05]  /*0630*/  BSYNC.RECONVERGENT B0 ;  /* 0x0000000000007941 */ /* 0x000fea0003800200 */
.L_x_20:
[----:B------:R-:W-:Y:S06]  /*0640*/  BAR.SYNC.DEFER_BLOCKING 0x0 ;  /* 0x0000000000007b1d */ /* 0x000fec0000010000 */
[----:B------:R-:W-:Y:S05]  /*0650*/  EXIT ;  /* 0x000000000000794d */ /* 0x000fea0003800000 */
.L_x_22:
        /* <DEDUP_REMOVED lines=10> */
.L_x_55:


//--------------------- .text._Z8ruleFiveP5agentPi --------------------------
	.section	.text._Z8ruleFiveP5agentPi,"ax",@progbits
	.align	128
        .global         _Z8ruleFiveP5agentPi
        .type           _Z8ruleFiveP5agentPi,@function
        .size           _Z8ruleFiveP5agentPi,(.L_x_56 - _Z8ruleFiveP5agentPi)
        .other          _Z8ruleFiveP5agentPi,@"STO_CUDA_ENTRY STV_DEFAULT"
_Z8ruleFiveP5agentPi:
.text._Z8ruleFiveP5agentPi:
[----:B------:R-:W-:Y:S01]  /*0000*/  LDC R1, c[0x0][0x37c] ;  /* 0x0000df00ff017b82 */ /* 0x000fe20000000800 */
[----:B------:R-:W0:Y:S07]  /*0010*/  S2R R3, SR_TID.X ;  /* 0x0000000000037919 */ /* 0x000e2e0000002100 */
[----:B------:R-:W0:Y:S01]  /*0020*/  S2UR UR6, SR_CTAID.X ;  /* 0x00000000000679c3 */ /* 0x000e220000002500 */
[----:B------:R-:W1:Y:S07]  /*0030*/  LDCU.64 UR4, c[0x0][0x358] ;  /* 0x00006b00ff0477ac */ /* 0x000e6e0008000a00 */
[----:B------:R-:W0:Y:S02]  /*0040*/  LDC R0, c[0x0][0x360] ;  /* 0x0000d800ff007b82 */ /* 0x000e240000000800 */
[----:B0-----:R-:W-:Y:S01]  /*0050*/  IMAD R0, R0, UR6, R3 ;  /* 0x0000000600007c24 */ /* 0x001fe2000f8e0203 */
[----:B------:R-:W-:-:S05]  /*0060*/  CS2R R8, SR_CLOCKLO ;  /* 0x0000000000087805 */ /* 0x000fca0000015000 */
[----:B------:R-:W0:Y:S02]  /*0070*/  LDC.64 R2, c[0x0][0x380] ;  /* 0x0000e000ff027b82 */ /* 0x000e240000000a00 */
[----:B0-----:R-:W-:-:S05]  /*0080*/  IMAD.WIDE R2, R0, 0x48, R2 ;  /* 0x0000004800027825 */ /* 0x001fca00078e0202 */
[----:B-1----:R-:W2:Y:S01]  /*0090*/  LDG.E.64 R4, desc[UR4][R2.64+0x10] ;  /* 0x0000100402047981 */ /* 0x002ea2000c1e1b00 */
[----:B------:R-:W-:-:S04]  /*00a0*/  IADD3 R6, P0, PT, R0, R8, RZ ;  /* 0x0000000800067210 */ /* 0x000fc80007f1e0ff */
[----:B------:R-:W-:-:S05]  /*00b0*/  LOP3.LUT R6, R6, 0xaad26b49, RZ, 0x3c, !PT ;  /* 0xaad26b4906067812 */ /* 0x000fca00078e3cff */
[----:B------:R-:W-:-:S04]  /*00c0*/  IMAD R6, R6, 0x4182bed5, RZ ;  /* 0x4182bed506067824 */ /* 0x000fc800078e02ff */
[C---:B------:R-:W-:Y:S02]  /*00d0*/  VIADD R7, R6.reuse, 0x75bcd15 ;  /* 0x075bcd1506077836 */ /* 0x040fe40000000000 */
[----:B------:R-:W-:-:S03]  /*00e0*/  VIADD R10, R6, 0x583f19 ;  /* 0x00583f19060a7836 */ /* 0x000fc60000000000 */
[----:B------:R-:W-:Y:S01]  /*00f0*/  SHF.R.U32.HI R8, RZ, 0x2, R7 ;  /* 0x00000002ff087819 */ /* 0x000fe20000011607 */
[----:B------:R-:W-:-:S03]  /*0100*/  IMAD.SHL.U32 R13, R10, 0x10, RZ ;  /* 0x000000100a0d7824 */ /* 0x000fc600078e00ff */
[----:B------:R-:W-:Y:S02]  /*0110*/  LOP3.LUT R11, R8, R7, RZ, 0x3c, !PT ;  /* 0x00000007080b7212 */ /* 0x000fe400078e3cff */
[----:B------:R-:W-:Y:S02]  /*0120*/  LOP3.LUT R8, R6, 0x159a55e5, RZ, 0x3c, !PT ;  /* 0x159a55e506087812 */ /* 0x000fe400078e3cff */
[----:B------:R-:W-:Y:S01]  /*0130*/  SHF.R.S32.HI R7, RZ, 0x1f, R0 ;  /* 0x0000001fff077819 */ /* 0x000fe20000011400 */
[----:B------:R-:W-:Y:S01]  /*0140*/  IMAD.SHL.U32 R12, R11, 0x2, RZ ;  /* 0x000000020b0c7824 */ /* 0x000fe200078e00ff */
[----:B------:R-:W-:-:S03]  /*0150*/  SHF.R.U32.HI R15, RZ, 0x2, R8 ;  /* 0x00000002ff0f7819 */ /* 0x000fc60000011608 */
[----:B------:R-:W-:Y:S01]  /*0160*/  IMAD.X R9, R9, 0x1, R7, P0 ;  /* 0x0000000109097824 */ /* 0x000fe200000e0607 */
[----:B------:R-:W-:Y:S02]  /*0170*/  LOP3.LUT R12, R10, R13, R12, 0x96, !PT ;  /* 0x0000000d0a0c7212 */ /* 0x000fe400078e960c */
[----:B------:R-:W-:Y:S02]  /*0180*/  LOP3.LUT R15, R15, 0x159a55e5, R6, 0x96, !PT ;  /* 0x159a55e50f0f7812 */ /* 0x000fe400078e9606 */
[----:B------:R-:W-:Y:S02]  /*0190*/  LOP3.LUT R11, R12, R11, RZ, 0x3c, !PT ;  /* 0x0000000b0c0b7212 */ /* 0x000fe400078e3cff */
[----:B------:R-:W-:Y:S01]  /*01a0*/  LOP3.LUT R9, R9, 0xf7dcefdd, RZ, 0x3c, !PT ;  /* 0xf7dcefdd09097812 */ /* 0x000fe200078e3cff */
[----:B------:R-:W-:Y:S02]  /*01b0*/  IMAD.SHL.U32 R10, R15, 0x2, RZ ;  /* 0x000000020f0a7824 */ /* 0x000fe400078e00ff */
[----:B------:R-:W-:-:S02]  /*01c0*/  IMAD.SHL.U32 R8, R11, 0x10, RZ ;  /* 0x000000100b087824 */ /* 0x000fc400078e00ff */
[----:B------:R-:W-:-:S03]  /*01d0*/  IMAD R9, R9, -0x658354e5, R6 ;  /* 0x9a7cab1b09097824 */ /* 0x000fc600078e0206 */
[----:B------:R-:W-:Y:S01]  /*01e0*/  LOP3.LUT R8, R15, R10, R8, 0x96, !PT ;  /* 0x0000000a0f087212 */ /* 0x000fe200078e9608 */
[----:B------:R-:W-:Y:S02]  /*01f0*/  VIADD R6, R9, 0x64f0c9 ;  /* 0x0064f0c909067836 */ /* 0x000fe40000000000 */
[----:B------:R-:W-:Y:S01]  /*0200*/  IMAD.MOV.U32 R10, RZ, RZ, 0x0 ;  /* 0x00000000ff0a7424 */ /* 0x000fe200078e00ff */
[----:B------:R-:W-:Y:S02]  /*0210*/  LOP3.LUT R9, R8, R11, RZ, 0x3c, !PT ;  /* 0x0000000b08097212 */ /* 0x000fe400078e3cff */
[C---:B------:R-:W-:Y:S02]  /*0220*/  IADD3 R11, PT, PT, R6.reuse, 0x587c5, R11 ;  /* 0x000587c5060b7810 */ /* 0x040fe40007ffe00b */
[----:B------:R-:W-:-:S05]  /*0230*/  IADD3 R9, PT, PT, R6, 0xb0f8a, R9 ;  /* 0x000b0f8a06097810 */ /* 0x000fca0007ffe009 */
[----:B------:R-:W-:-:S04]  /*0240*/  IMAD.WIDE.U32 R8, R9, 0x200000, RZ ;  /* 0x0020000009087825 */ /* 0x000fc800078e00ff */
[----:B------:R-:W-:Y:S01]  /*0250*/  IMAD.MOV.U32 R13, RZ, RZ, R9 ;  /* 0x000000ffff0d7224 */ /* 0x000fe200078e0009 */
[----:B------:R-:W-:Y:S01]  /*0260*/  LOP3.LUT R12, R8, R11, RZ, 0x3c, !PT ;  /* 0x0000000b080c7212 */ /* 0x000fe200078e3cff */
[----:B------:R-:W-:-:S03]  /*0270*/  IMAD.MOV.U32 R11, RZ, RZ, 0x3ca00000 ;  /* 0x3ca00000ff0b7424 */ /* 0x000fc600078e00ff */
[----:B------:R-:W0:Y:S03]  /*0280*/  I2F.F64.U64 R8, R12 ;  /* 0x0000000c00087312 */ /* 0x000e260000301800 */
[----:B0-----:R-:W-:-:S10]  /*0290*/  DFMA R8, R8, R10, 5.5511151231257827021e-17 ;  /* 0x3c9000000808742b */ /* 0x001fd4000000000a */
[----:B------:R-:W0:Y:S08]  /*02a0*/  F2F.F32.F64 R8, R8 ;  /* 0x0000000800087310 */ /* 0x000e300000301000 */
[----:B0-----:R-:W2:Y:S02]  /*02b0*/  F2F.F64.F32 R10, R8 ;  /* 0x00000008000a7310 */ /* 0x001ea40000201800 */
[----:B--2---:R-:W-:-:S14]  /*02c0*/  DSETP.GE.AND P0, PT, R4, R10, PT ;  /* 0x0000000a0400722a */ /* 0x004fdc0003f06000 */
[----:B------:R-:W-:Y:S05]  /*02d0*/  @!P0 EXIT ;  /* 0x000000000000894d */ /* 0x000fea0003800000 */
[----:B------:R-:W2:Y:S02]  /*02e0*/  LDG.E R4, desc[UR4][R2.64+0x30] ;  /* 0x0000300402047981 */ /* 0x000ea4000c1e1900 */
[----:B--2---:R-:W-:-:S13]  /*02f0*/  ISETP.NE.AND P0, PT, R4, -0x1, PT ;  /* 0xffffffff0400780c */ /* 0x004fda0003f05270 */
[----:B------:R-:W-:Y:S05]  /*0300*/  @P0 EXIT ;  /* 0x000000000000094d */ /* 0x000fea0003800000 */
[----:B------:R-:W0:Y:S01]  /*0310*/  LDCU.64 UR6, c[0x0][0x388] ;  /* 0x00007100ff0677ac */ /* 0x000e220008000a00 */
[----:B------:R-:W-:-:S05]  /*0320*/  IMAD.MOV.U32 R9, RZ, RZ, -0x2 ;  /* 0xfffffffeff097424 */ /* 0x000fca00078e00ff */
[----:B------:R-:W-:Y:S01]  /*0330*/  STG.E desc[UR4][R2.64+0x30], R9 ;  /* 0x0000300902007986 */ /* 0x000fe2000c101904 */
[----:B0-----:R-:W-:-:S04]  /*0340*/  LEA R4, P0, R0, UR6, 0x2 ;  /* 0x0000000600047c11 */ /* 0x001fc8000f8010ff */
[----:B------:R-:W-:Y:S01]  /*0350*/  LEA.HI.X R5, R0, UR7, R7, 0x2, P0 ;  /* 0x0000000700057c11 */ /* 0x000fe200080f1407 */
[----:B------:R-:W-:-:S05]  /*0360*/  IMAD.MOV.U32 R7, RZ, RZ, 0x1 ;  /* 0x00000001ff077424 */ /* 0x000fca00078e00ff */
[----:B------:R-:W-:Y:S01]  /*0370*/  STG.E desc[UR4][R4.64], R7 ;  /* 0x0000000704007986 */ /* 0x000fe2000c101904 */
[----:B------:R-:W-:Y:S05]  /*0380*/  EXIT ;  /* 0x000000000000794d */ /* 0x000fea0003800000 */
.L_x_23:
        /* <DEDUP_REMOVED lines=15> */
.L_x_56:


//--------------------- .text._Z8ruleFourP5agentPi --------------------------
	.section	.text._Z8ruleFourP5agentPi,"ax",@progbits
	.align	128
        .global         _Z8ruleFourP5agentPi
        .type           _Z8ruleFourP5agentPi,@function
        .size           _Z8ruleFourP5agentPi,(.L_x_57 - _Z8ruleFourP5agentPi)
        .other          _Z8ruleFourP5agentPi,@"STO_CUDA_ENTRY STV_DEFAULT"
_Z8ruleFourP5agentPi:
.text._Z8ruleFourP5agentPi:
[----:B------:R-:W-:Y:S01]  /*0000*/  LDC R1, c[0x0][0x37c] ;  /* 0x0000df00ff017b82 */ /* 0x000fe20000000800 */
[----:B------:R-:W0:Y:S07]  /*0010*/  S2R R0, SR_TID.X ;  /* 0x0000000000007919 */ /* 0x000e2e0000002100 */
[----:B------:R-:W0:Y:S01]  /*0020*/  S2UR UR6, SR_CTAID.X ;  /* 0x00000000000679c3 */ /* 0x000e220000002500 */
[----:B------:R-:W1:Y:S07]  /*0030*/  LDCU.64 UR4, c[0x0][0x358] ;  /* 0x00006b00ff0477ac */ /* 0x000e6e0008000a00 */
[----:B------:R-:W0:Y:S08]  /*0040*/  LDC R7, c[0x0][0x360] ;  /* 0x0000d800ff077b82 */ /* 0x000e300000000800 */
[----:B------:R-:W2:Y:S01]  /*0050*/  LDC.64 R2, c[0x0][0x380] ;  /* 0x0000e000ff027b82 */ /* 0x000ea20000000a00 */
[----:B0-----:R-:W-:-:S04]  /*0060*/  IMAD R7, R7, UR6, R0 ;  /* 0x0000000607077c24 */ /* 0x001fc8000f8e0200 */
[----:B--2---:R-:W-:-:S05]  /*0070*/  IMAD.WIDE R2, R7, 0x48, R2 ;  /* 0x0000004807027825 */ /* 0x004fca00078e0202 */
[----:B-1----:R-:W2:Y:S01]  /*0080*/  LDG.E R0, desc[UR4][R2.64+0x30] ;  /* 0x0000300402007981 */ /* 0x002ea2000c1e1900 */
[----:B------:R-:W-:Y:S01]  /*0090*/  BSSY.RECONVERGENT B0, `(.L_x_24) ;  /* 0x0000014000007945 */ /* 0x000fe20003800200 */
[----:B--2---:R-:W-:-:S13]  /*00a0*/  ISETP.NE.AND P0, PT, R0, 0x1, PT ;  /* 0x000000010000780c */ /* 0x004fda0003f05270 */
[----:B------:R-:W-:Y:S05]  /*00b0*/  @!P0 BRA `(.L_x_25) ;  /* 0x0000000000208947 */ /* 0x000fea0003800000 */
[----:B------:R-:W-:-:S13]  /*00c0*/  ISETP.NE.AND P0, PT, R0, -0x1, PT ;  /* 0xffffffff0000780c */ /* 0x000fda0003f05270 */
[----:B------:R-:W-:Y:S05]  /*00d0*/  @P0 BRA `(.L_x_26) ;  /* 0x00000000003c0947 */ /* 0x000fea0003800000 */
[----:B------:R-:W2:Y:S02]  /*00e0*/  LDG.E R0, desc[UR4][R2.64+0x2c] ;  /* 0x00002c0402007981 */ /* 0x000ea4000c1e1900 */
[----:B--2---:R-:W-:-:S13]  /*00f0*/  ISETP.GE.AND P0, PT, R0, 0x1, PT ;  /* 0x000000010000780c */ /* 0x004fda0003f06270 */
[----:B------:R-:W-:Y:S02]  /*0100*/  @P0 VIADD R5, R0, 0xffffffff ;  /* 0xffffffff00050836 */ /* 0x000fe40000000000 */
[----:B------:R-:W-:-:S03]  /*0110*/  IMAD.MOV.U32 R0, RZ, RZ, -0x1 ;  /* 0xffffffffff007424 */ /* 0x000fc600078e00ff */
[----:B------:R1:W-:Y:S01]  /*0120*/  @P0 STG.E desc[UR4][R2.64+0x2c], R5 ;  /* 0x00002c0502000986 */ /* 0x0003e2000c101904 */
[----:B------:R-:W-:Y:S05]  /*0130*/  BRA `(.L_x_26) ;  /* 0x0000000000247947 */ /* 0x000fea0003800000 */
.L_x_25:
[----:B------:R-:W2:Y:S01]  /*0140*/  LDG.E R5, desc[UR4][R2.64+0x28] ;  /* 0x0000280402057981 */ /* 0x000ea2000c1e1900 */
[----:B------:R-:W-:Y:S01]  /*0150*/  IMAD.MOV.U32 R0, RZ, RZ, 0x1 ;  /* 0x00000001ff007424 */ /* 0x000fe200078e00ff */
[----:B--2---:R-:W-:-:S13]  /*0160*/  ISETP.GE.AND P0, PT, R5, 0x1, PT ;  /* 0x000000010500780c */ /* 0x004fda0003f06270 */
[----:B------:R-:W-:-:S04]  /*0170*/  @P0 IADD3 R5, PT, PT, R5, -0x1, RZ ;  /* 0xffffffff05050810 */ /* 0x000fc80007ffe0ff */
[----:B------:R-:W-:Y:S01]  /*0180*/  ISETP.NE.AND P1, PT, R5, RZ, PT ;  /* 0x000000ff0500720c */ /* 0x000fe20003f25270 */
[----:B------:R0:W-:-:S12]  /*0190*/  @P0 STG.E desc[UR4][R2.64+0x28], R5 ;  /* 0x0000280502000986 */ /* 0x0001d8000c101904 */
[----:B------:R-:W-:Y:S01]  /*01a0*/  @!P1 IMAD.MOV.U32 R9, RZ, RZ, -0x1 ;  /* 0xffffffffff099424 */ /* 0x000fe200078e00ff */
[----:B------:R-:W-:-:S04]  /*01b0*/  @!P1 MOV R0, 0xffffffff ;  /* 0xffffffff00009802 */ /* 0x000fc80000000f00 */
[----:B------:R0:W-:Y:S03]  /*01c0*/  @!P1 STG.E desc[UR4][R2.64+0x30], R9 ;  /* 0x0000300902009986 */ /* 0x0001e6000c101904 */
.L_x_26:
[----:B------:R-:W-:Y:S05]  /*01d0*/  BSYNC.RECONVERGENT B0 ;  /* 0x0000000000007941 */ /* 0x000fea0003800200 */
.L_x_24:
[----:B------:R-:W-:-:S13]  /*01e0*/  ISETP.NE.AND P0, PT, R0, -0x1, PT ;  /* 0xffffffff0000780c */ /* 0x000fda0003f05270 */
[----:B------:R-:W-:Y:S05]  /*01f0*/  @P0 EXIT ;  /* 0x000000000000094d */ /* 0x000fea0003800000 */
[----:B------:R-:W2:Y:S02]  /*0200*/  LDG.E R0, desc[UR4][R2.64+0x2c] ;  /* 0x00002c0402007981 */ /* 0x000ea4000c1e1900 */
[----:B--2---:R-:W-:-:S13]  /*0210*/  ISETP.NE.AND P0, PT, R0, RZ, PT ;  /* 0x000000ff0000720c */ /* 0x004fda0003f05270 */
[----:B------:R-:W-:Y:S05]  /*0220*/  @P0 EXIT ;  /* 0x000000000000094d */ /* 0x000fea0003800000 */
[----:B01----:R-:W0:Y:S01]  /*0230*/  LDC.64 R4, c[0x0][0x388] ;  /* 0x0000e200ff047b82 */ /* 0x003e220000000a00 */
[----:B------:R-:W-:Y:S02]  /*0240*/  HFMA2 R11, -RZ, RZ, 0, 5.9604644775390625e-08 ;  /* 0x00000001ff0b7431 */ /* 0x000fe400000001ff */
[----:B------:R-:W-:-:S05]  /*0250*/  IMAD.MOV.U32 R9, RZ, RZ, 0x2 ;  /* 0x00000002ff097424 */ /* 0x000fca00078e00ff */
[----:B------:R-:W-:Y:S01]  /*0260*/  STG.E desc[UR4][R2.64+0x30], R9 ;  /* 0x0000300902007986 */ /* 0x000fe2000c101904 */
[----:B0-----:R-:W-:-:S05]  /*0270*/  IMAD.WIDE R4, R7, 0x4, R4 ;  /* 0x0000000407047825 */ /* 0x001fca00078e0204 */
[----:B------:R-:W-:Y:S01]  /*0280*/  STG.E desc[UR4][R4.64], R11 ;  /* 0x0000000b04007986 */ /* 0x000fe2000c101904 */
[----:B------:R-:W-:Y:S05]  /*0290*/  EXIT ;  /* 0x000000000000794d */ /* 0x000fea0003800000 */
.L_x_27:
        /* <DEDUP_REMOVED lines=14> */
.L_x_57:


//--------------------- .text._Z9ruleThreeP5agentPi --------------------------
	.section	.text._Z9ruleThreeP5agentPi,"ax",@progbits
	.align	128
        .global         _Z9ruleThreeP5agentPi
        .type           _Z9ruleThreeP5agentPi,@function
        .size           _Z9ruleThreeP5agentPi,(.L_x_58 - _Z9ruleThreeP5agentPi)
        .other          _Z9ruleThreeP5agentPi,@"STO_CUDA_ENTRY STV_DEFAULT"
_Z9ruleThreeP5agentPi:
.text._Z9ruleThreeP5agentPi:
        /* <DEDUP_REMOVED lines=47> */
[----:B--2---:R-:W-:-:S13]  /*02f0*/  ISETP.NE.AND P0, PT, R4, RZ, PT ;  /* 0x000000ff0400720c */ /* 0x004fda0003f05270 */
[----:B------:R-:W-:Y:S05]  /*0300*/  @P0 EXIT ;  /* 0x000000000000094d */ /* 0x000fea0003800000 */
[----:B------:R-:W0:Y:S01]  /*0310*/  LDCU.64 UR6, c[0x0][0x388] ;  /* 0x00007100ff0677ac */ /* 0x000e220008000a00 */
[----:B------:R-:W-:-:S05]  /*0320*/  IMAD.MOV.U32 R9, RZ, RZ, 0x1 ;  /* 0x00000001ff097424 */ /* 0x000fca00078e00ff */
[----:B------:R-:W-:Y:S01]  /*0330*/  STG.E desc[UR4][R2.64+0x30], R9 ;  /* 0x0000300902007986 */ /* 0x000fe2000c101904 */
[----:B0-----:R-:W-:-:S04]  /*0340*/  LEA R4, P0, R0, UR6, 0x2 ;  /* 0x0000000600047c11 */ /* 0x001fc8000f8010ff */
[----:B------:R-:W-:-:S05]  /*0350*/  LEA.HI.X R5, R0, UR7, R7, 0x2, P0 ;  /* 0x0000000700057c11 */ /* 0x000fca00080f1407 */
[----:B------:R-:W-:Y:S01]  /*0360*/  STG.E desc[UR4][R4.64], R9 ;  /* 0x0000000904007986 */ /* 0x000fe2000c101904 */
[----:B------:R-:W-:Y:S05]  /*0370*/  EXIT ;  /* 0x000000000000794d */ /* 0x000fea0003800000 */
.L_x_28:
        /* <DEDUP_REMOVED lines=16> */
.L_x_58:


//--------------------- .text._Z7ruleTwoP5agent   --------------------------
	.section	.text._Z7ruleTwoP5agent,"ax",@progbits
	.align	128
        .global         _Z7ruleTwoP5agent
        .type           _Z7ruleTwoP5agent,@function
        .size           _Z7ruleTwoP5agent,(.L_x_59 - _Z7ruleTwoP5agent)
        .other          _Z7ruleTwoP5agent,@"STO_CUDA_ENTRY STV_DEFAULT"
_Z7ruleTwoP5agent:
.text._Z7ruleTwoP5agent:
        /* <DEDUP_REMOVED lines=31> */
[----:B------:R-:W-:-:S03]  /*01f0*/  VIADD R7, R5, 0x64f0c9 ;  /* 0x0064f0c905077836 */ /* 0x000fc60000000000 */
[----:B------:R-:W-:-:S04]  /*0200*/  LOP3.LUT R4, R11, R12, RZ, 0x3c, !PT ;  /* 0x0000000c0b047212 */ /* 0x000fc800078e3cff */
[C---:B------:R-:W-:Y:S02]  /*0210*/  IADD3 R4, PT, PT, R7.reuse, 0xb0f8a, R4 ;  /* 0x000b0f8a07047810 */ /* 0x040fe40007ffe004 */
[----:B------:R-:W-:-:S03]  /*0220*/  IADD3 R7, PT, PT, R7, 0x587c5, R12 ;  /* 0x000587c507077810 */ /* 0x000fc60007ffe00c */
[----:B------:R-:W-:-:S04]  /*0230*/  IMAD.WIDE.U32 R4, R4, 0x200000, RZ ;  /* 0x0020000004047825 */ /* 0x000fc800078e00ff */
[----:B------:R-:W-:Y:S01]  /*0240*/  IMAD.MOV.U32 R15, RZ, RZ, R5 ;  /* 0x000000ffff0f7224 */ /* 0x000fe200078e0005 */
[----:B------:R-:W-:Y:S01]  /*0250*/  LOP3.LUT R14, R4, R7, RZ, 0x3c, !PT ;  /* 0x00000007040e7212 */ /* 0x000fe200078e3cff */
[----:B------:R-:W-:Y:S02]  /*0260*/  IMAD.MOV.U32 R4, RZ, RZ, 0x0 ;  /* 0x00000000ff047424 */ /* 0x000fe400078e00ff */
[----:B------:R-:W-:Y:S01]  /*0270*/  IMAD.MOV.U32 R5, RZ, RZ, 0x3ca00000 ;  /* 0x3ca00000ff057424 */ /* 0x000fe200078e00ff */
[----:B------:R-:W0:Y:S05]  /*0280*/  I2F.F64.U64 R10, R14 ;  /* 0x0000000e000a7312 */ /* 0x000e2a0000301800 */
[----:B0-----:R-:W-:-:S10]  /*0290*/  DFMA R10, R10, R4, 5.5511151231257827021e-17 ;  /* 0x3c9000000a0a742b */ /* 0x001fd40000000004 */
[----:B------:R-:W0:Y:S08]  /*02a0*/  F2F.F32.F64 R10, R10 ;  /* 0x0000000a000a7310 */ /* 0x000e300000301000 */
[----:B0-----:R-:W2:Y:S02]  /*02b0*/  F2F.F64.F32 R12, R10 ;  /* 0x0000000a000c7310 */ /* 0x001ea40000201800 */
[----:B--2---:R-:W-:-:S14]  /*02c0*/  DSETP.GE.AND P0, PT, R8, R12, PT ;  /* 0x0000000c0800722a */ /* 0x004fdc0003f06000 */
[----:B------:R-:W-:Y:S05]  /*02d0*/  @!P0 EXIT ;  /* 0x000000000000894d */ /* 0x000fea0003800000 */
[----:B------:R-:W2:Y:S02]  /*02e0*/  LDG.E R7, desc[UR4][R2.64+0x30] ;  /* 0x0000300402077981 */ /* 0x000ea4000c1e1900 */
[----:B--2---:R-:W-:-:S13]  /*02f0*/  ISETP.GT.U32.AND P0, PT, R7, 0x1, PT ;  /* 0x000000010700780c */ /* 0x004fda0003f04070 */
[----:B------:R-:W-:Y:S05]  /*0300*/  @P0 EXIT ;  /* 0x000000000000094d */ /* 0x000fea0003800000 */
[----:B------:R-:W-:Y:S01]  /*0310*/  CS2R R10, SR_CLOCKLO ;  /* 0x00000000000a7805 */ /* 0x000fe20000015000 */
[----:B------:R-:W2:Y:S05]  /*0320*/  LDG.E.64 R8, desc[UR4][R2.64+0x20] ;  /* 0x0000200402087981 */ /* 0x000eaa000c1e1b00 */
        /* <DEDUP_REMOVED lines=8> */
[----:B------:R-:W-:-:S03]  /*03b0*/  LOP3.LUT R10, R7, 0x159a55e5, RZ, 0x3c, !PT ;  /* 0x159a55e5070a7812 */ /* 0x000fc600078e3cff */
[----:B------:R-:W-:Y:S01]  /*03c0*/  IMAD.SHL.U32 R14, R13, 0x2, RZ ;  /* 0x000000020d0e7824 */ /* 0x000fe200078e00ff */
[----:B------:R-:W-:-:S04]  /*03d0*/  SHF.R.U32.HI R10, RZ, 0x2, R10 ;  /* 0x00000002ff0a7819 */ /* 0x000fc8000001160a */
[----:B------:R-:W-:Y:S01]  /*03e0*/  LOP3.LUT R14, R12, R15, R14, 0x96, !PT ;  /* 0x0000000f0c0e7212 */ /* 0x000fe200078e960e */
[----:B------:R-:W-:Y:S01]  /*03f0*/  IMAD.X R12, R11, 0x1, R0, P0 ;  /* 0x000000010b0c7824 */ /* 0x000fe200000e0600 */
[--C-:B------:R-:W-:Y:S02]  /*0400*/  LOP3.LUT R11, R10, 0x159a55e5, R7.reuse, 0x96, !PT ;  /* 0x159a55e50a0b7812 */ /* 0x100fe400078e9607 */
[----:B------:R-:W-:Y:S02]  /*0410*/  LOP3.LUT R14, R14, R13, RZ, 0x3c, !PT ;  /* 0x0000000d0e0e7212 */ /* 0x000fe400078e3cff */
[----:B------:R-:W-:Y:S01]  /*0420*/  LOP3.LUT R10, R12, 0xf7dcefdd, RZ, 0x3c, !PT ;  /* 0xf7dcefdd0c0a7812 */ /* 0x000fe200078e3cff */
[----:B------:R-:W-:Y:S02]  /*0430*/  IMAD.SHL.U32 R13, R11, 0x2, RZ ;  /* 0x000000020b0d7824 */ /* 0x000fe400078e00ff */
[----:B------:R-:W-:Y:S02]  /*0440*/  IMAD.SHL.U32 R12, R14, 0x10, RZ ;  /* 0x000000100e0c7824 */ /* 0x000fe400078e00ff */
        /* <DEDUP_REMOVED lines=8> */
[----:B------:R-:W-:-:S04]  /*04d0*/  LOP3.LUT R14, R10, R7, RZ, 0x3c, !PT ;  /* 0x000000070a0e7212 */ /* 0x000fc800078e3cff */
[----:B------:R-:W0:Y:S02]  /*04e0*/  I2F.F64.U64 R10, R14 ;  /* 0x0000000e000a7312 */ /* 0x000e240000301800 */
[----:B0-----:R-:W-:-:S10]  /*04f0*/  DFMA R10, R10, R4, 5.5511151231257827021e-17 ;  /* 0x3c9000000a0a742b */ /* 0x001fd40000000004 */
[----:B------:R-:W0:Y:S08]  /*0500*/  F2F.F32.F64 R10, R10 ;  /* 0x0000000a000a7310 */ /* 0x000e300000301000 */
[----:B0-----:R-:W2:Y:S02]  /*0510*/  F2F.F64.F32 R12, R10 ;  /* 0x0000000a000c7310 */ /* 0x001ea40000201800 */
[----:B--2---:R-:W-:-:S14]  /*0520*/  DSETP.GE.AND P0, PT, R8, R12, PT ;  /* 0x0000000c0800722a */ /* 0x004fdc0003f06000 */
[----:B------:R-:W-:Y:S05]  /*0530*/  @!P0 BRA `(.L_x_29) ;  /* 0x0000000400548947 */ /* 0x000fea0003800000 */
[----:B------:R-:W2:Y:S02]  /*0540*/  LDG.E.64 R8, desc[UR4][R2.64+0x38] ;  /* 0x0000380402087981 */ /* 0x000ea4000c1e1b00 */
[----:B--2---:R0:W1:Y:S02]  /*0550*/  F2F.F32.F64 R7, R8 ;  /* 0x0000000800077310 */ /* 0x0040640000301000 */
[----:B0-----:R-:W-:Y:S01]  /*0560*/  CS2R R8, SR_CLOCKLO ;  /* 0x0000000000087805 */ /* 0x001fe20000015000 */
[----:B------:R-:W2:Y:S05]  /*0570*/  LDG.E.64 R10, desc[UR4][R2.64+0x40] ;  /* 0x00004004020a7981 */ /* 0x000eaa000c1e1b00 */
[----:B------:R-:W-:-:S04]  /*0580*/  IADD3 R8, P0, PT, R6, R8, RZ ;  /* 0x0000000806087210 */ /* 0x000fc80007f1e0ff */
[----:B------:R-:W-:Y:S01]  /*0590*/  LOP3.LUT R8, R8, 0xaad26b49, RZ, 0x3c, !PT ;  /* 0xaad26b4908087812 */ /* 0x000fe200078e3cff */
[----:B------:R-:W-:-:S04]  /*05a0*/  IMAD.X R9, R9, 0x1, R0, P0 ;  /* 0x0000000109097824 */ /* 0x000fc800000e0600 */
[----:B------:R-:W-:Y:S01]  /*05b0*/  IMAD R8, R8, 0x4182bed5, RZ ;  /* 0x4182bed508087824 */ /* 0x000fe200078e02ff */
[----:B------:R-:W-:-:S03]  /*05c0*/  LOP3.LUT R9, R9, 0xf7dcefdd, RZ, 0x3c, !PT ;  /* 0xf7dcefdd09097812 */ /* 0x000fc600078e3cff */
[C---:B------:R-:W-:Y:S02]  /*05d0*/  VIADD R12, R8.reuse, 0x75bcd15 ;  /* 0x075bcd15080c7836 */ /* 0x040fe40000000000 */
[----:B------:R-:W-:Y:S02]  /*05e0*/  VIADD R13, R8, 0x583f19 ;  /* 0x00583f19080d7836 */ /* 0x000fe40000000000 */
[----:B------:R-:W-:Y:S01]  /*05f0*/  IMAD R9, R9, -0x658354e5, R8 ;  /* 0x9a7cab1b09097824 */ /* 0x000fe200078e0208 */
[----:B------:R-:W-:Y:S01]  /*0600*/  SHF.R.U32.HI R15, RZ, 0x2, R12 ;  /* 0x00000002ff0f7819 */ /* 0x000fe2000001160c */
[----:B------:R-:W-:-:S03]  /*0610*/  IMAD.SHL.U32 R14, R13, 0x10, RZ ;  /* 0x000000100d0e7824 */ /* 0x000fc600078e00ff */
[----:B------:R-:W-:Y:S02]  /*0620*/  LOP3.LUT R15, R15, R12, RZ, 0x3c, !PT ;  /* 0x0000000c0f0f7212 */ /* 0x000fe400078e3cff */
[----:B------:R-:W-:-:S03]  /*0630*/  LOP3.LUT R12, R8, 0x159a55e5, RZ, 0x3c, !PT ;  /* 0x159a55e5080c7812 */ /* 0x000fc600078e3cff */
[----:B------:R-:W-:Y:S01]  /*0640*/  IMAD.SHL.U32 R16, R15, 0x2, RZ ;  /* 0x000000020f107824 */ /* 0x000fe200078e00ff */
[----:B------:R-:W-:-:S04]  /*0650*/  SHF.R.U32.HI R17, RZ, 0x2, R12 ;  /* 0x00000002ff117819 */ /* 0x000fc8000001160c */
[----:B------:R-:W-:Y:S02]  /*0660*/  LOP3.LUT R14, R13, R14, R16, 0x96, !PT ;  /* 0x0000000e0d0e7212 */ /* 0x000fe400078e9610 */
[----:B------:R-:W-:Y:S02]  /*0670*/  LOP3.LUT R17, R17, 0x159a55e5, R8, 0x96, !PT ;  /* 0x159a55e511117812 */ /* 0x000fe400078e9608 */
[----:B------:R-:W-:-:S03]  /*0680*/  LOP3.LUT R15, R14, R15, RZ, 0x3c, !PT ;  /* 0x0000000f0e0f7212 */ /* 0x000fc600078e3cff */
[----:B------:R-:W-:Y:S02]  /*0690*/  IMAD.SHL.U32 R13, R17, 0x2, RZ ;  /* 0x00000002110d7824 */ /* 0x000fe400078e00ff */
[----:B------:R-:W-:-:S05]  /*06a0*/  IMAD.SHL.U32 R12, R15, 0x10, RZ ;  /* 0x000000100f0c7824 */ /* 0x000fca00078e00ff */
[----:B------:R-:W-:Y:S01]  /*06b0*/  LOP3.LUT R8, R17, R13, R12, 0x96, !PT ;  /* 0x0000000d11087212 */ /* 0x000fe200078e960c */
[----:B------:R-:W-:-:S03]  /*06c0*/  VIADD R12, R9, 0x64f0c9 ;  /* 0x0064f0c9090c7836 */ /* 0x000fc60000000000 */
[----:B------:R-:W-:Y:S02]  /*06d0*/  LOP3.LUT R9, R8, R15, RZ, 0x3c, !PT ;  /* 0x0000000f08097212 */ /* 0x000fe400078e3cff */
[C---:B------:R-:W-:Y:S02]  /*06e0*/  IADD3 R15, PT, PT, R12.reuse, 0x587c5, R15 ;  /* 0x000587c50c0f7810 */ /* 0x040fe40007ffe00f */
[----:B------:R-:W-:-:S05]  /*06f0*/  IADD3 R9, PT, PT, R12, 0xb0f8a, R9 ;  /* 0x000b0f8a0c097810 */ /* 0x000fca0007ffe009 */
[----:B------:R-:W-:-:S04]  /*0700*/  IMAD.WIDE.U32 R8, R9, 0x200000, RZ ;  /* 0x0020000009087825 */ /* 0x000fc800078e00ff */
[----:B------:R-:W-:Y:S01]  /*0710*/  IMAD.MOV.U32 R17, RZ, RZ, R9 ;  /* 0x000000ffff117224 */ /* 0x000fe200078e0009 */
[----:B------:R-:W-:Y:S02]  /*0720*/  LOP3.LUT R16, R8, R15, RZ, 0x3c, !PT ;  /* 0x0000000f08107212 */ /* 0x000fe400078e3cff */
[----:B-1----:R-:W-:Y:S08]  /*0730*/  F2F.F64.F32 R14, R7 ;  /* 0x00000007000e7310 */ /* 0x002ff00000201800 */
[----:B------:R-:W0:Y:S02]  /*0740*/  I2F.F64.U64 R8, R16 ;  /* 0x0000001000087312 */ /* 0x000e240000301800 */
[----:B0-----:R-:W-:Y:S01]  /*0750*/  DFMA R12, R8, R4, 5.5511151231257827021e-17 ;  /* 0x3c900000080c742b */ /* 0x001fe20000000004 */
[----:B------:R-:W-:-:S02]  /*0760*/  IMAD.MOV.U32 R8, RZ, RZ, 0x0 ;  /* 0x00000000ff087424 */ /* 0x000fc400078e00ff */
[----:B------:R-:W-:-:S06]  /*0770*/  IMAD.MOV.U32 R9, RZ, RZ, 0x40000000 ;  /* 0x40000000ff097424 */ /* 0x000fcc00078e00ff */
[----:B------:R-:W-:-:S08]  /*0780*/  DFMA R12, R12, R8, -1 ;  /* 0xbff000000c0c742b */ /* 0x000fd00000000008 */
[----:B------:R-:W-:-:S10]  /*0790*/  DFMA R14, R12, 5, R14 ;  /* 0x401400000c0e782b */ /* 0x000fd4000000000e */
[----:B------:R-:W0:Y:S02]  /*07a0*/  F2F.F32.F64 R14, R14 ;  /* 0x0000000e000e7310 */ /* 0x000e240000301000 */
[----:B0-----:R-:W-:-:S04]  /*07b0*/  FMNMX.NAN R12, R14, 500, PT ;  /* 0x43fa00000e0c7809 */ /* 0x001fc80003820000 */
[----:B------:R-:W-:-:S04]  /*07c0*/  FSETP.GEU.AND P0, PT, R12, RZ, PT ;  /* 0x000000ff0c00720b */ /* 0x000fc80003f0e000 */
[----:B------:R-:W-:Y:S01]  /*07d0*/  FSEL R12, R12, RZ, P0 ;  /* 0x000000ff0c0c7208 */ /* 0x000fe20000000000 */
[----:B--2---:R0:W1:Y:S01]  /*07e0*/  F2F.F32.F64 R10, R10 ;  /* 0x0000000a000a7310 */ /* 0x0040620000301000 */
[----:B------:R-:W-:-:S06]  /*07f0*/  CS2R R14, SR_CLOCKLO ;  /* 0x00000000000e7805 */ /* 0x000fcc0000015000 */
[----:B------:R-:W-:-:S04]  /*0800*/  IADD3 R6, P0, PT, R6, R14, RZ ;  /* 0x0000000e06067210 */ /* 0x000fc80007f1e0ff */
[----:B------:R-:W-:Y:S01]  /*0810*/  LOP3.LUT R6, R6, 0xaad26b49, RZ, 0x3c, !PT ;  /* 0xaad26b4906067812 */ /* 0x000fe200078e3cff */
[----:B------:R-:W-:-:S04]  /*0820*/  IMAD.X R15, R15, 0x1, R0, P0 ;  /* 0x000000010f0f7824 */ /* 0x000fc800000e0600 */
[----:B------:R-:W-:-:S04]  /*0830*/  IMAD R6, R6, 0x4182bed5, RZ ;  /* 0x4182bed506067824 */ /* 0x000fc800078e02ff */
[C---:B------:R-:W-:Y:S02]  /*0840*/  VIADD R7, R6.reuse, 0x75bcd15 ;  /* 0x075bcd1506077836 */ /* 0x040fe40000000000 */
[----:B0-----:R-:W-:-:S03]  /*0850*/  VIADD R11, R6, 0x583f19 ;  /* 0x00583f19060b7836 */ /* 0x001fc60000000000 */
[----:B------:R-:W-:Y:S01]  /*0860*/  SHF.R.U32.HI R14, RZ, 0x2, R7 ;  /* 0x00000002ff0e7819 */ /* 0x000fe20000011607 */
[----:B------:R-:W-:-:S03]  /*0870*/  IMAD.SHL.U32 R16, R11, 0x10, RZ ;  /* 0x000000100b107824 */ /* 0x000fc600078e00ff */
[----:B------:R-:W-:Y:S02]  /*0880*/  LOP3.LUT R14, R14, R7, RZ, 0x3c, !PT ;  /* 0x000000070e0e7212 */ /* 0x000fe400078e3cff */
[----:B------:R-:W-:-:S03]  /*0890*/  LOP3.LUT R7, R6, 0x159a55e5, RZ, 0x3c, !PT ;  /* 0x159a55e506077812 */ /* 0x000fc600078e3cff */
[----:B------:R-:W-:Y:S01]  /*08a0*/  IMAD.SHL.U32 R13, R14, 0x2, RZ ;  /* 0x000000020e0d7824 */ /* 0x000fe200078e00ff */
[----:B------:R-:W-:-:S04]  /*08b0*/  SHF.R.U32.HI R7, RZ, 0x2, R7 ;  /* 0x00000002ff077819 */ /* 0x000fc80000011607 */
[----:B------:R-:W-:Y:S02]  /*08c0*/  LOP3.LUT R13, R11, R16, R13, 0x96, !PT ;  /* 0x000000100b0d7212 */ /* 0x000fe400078e960d */
[--C-:B------:R-:W-:Y:S02]  /*08d0*/  LOP3.LUT R0, R7, 0x159a55e5, R6.reuse, 0x96, !PT ;  /* 0x159a55e507007812 */ /* 0x100fe400078e9606 */
[----:B------:R-:W-:Y:S02]  /*08e0*/  LOP3.LUT R13, R13, R14, RZ, 0x3c, !PT ;  /* 0x0000000e0d0d7212 */ /* 0x000fe400078e3cff */
[----:B------:R-:W-:Y:S01]  /*08f0*/  LOP3.LUT R7, R15, 0xf7dcefdd, RZ, 0x3c, !PT ;  /* 0xf7dcefdd0f077812 */ /* 0x000fe200078e3cff */
[----:B------:R-:W-:Y:S02]  /*0900*/  IMAD.SHL.U32 R14, R0, 0x2, RZ ;  /* 0x00000002000e7824 */ /* 0x000fe400078e00ff */
[----:B------:R-:W-:Y:S02]  /*0910*/  IMAD.SHL.U32 R11, R13, 0x10, RZ ;  /* 0x000000100d0b7824 */ /* 0x000fe400078e00ff */
[----:B------:R-:W-:-:S03]  /*0920*/  IMAD R7, R7, -0x658354e5, R6 ;  /* 0x9a7cab1b07077824 */ /* 0x000fc600078e0206 */
[----:B------:R-:W-:Y:S01]  /*0930*/  LOP3.LUT R14, R0, R14, R11, 0x96, !PT ;  /* 0x0000000e000e7212 */ /* 0x000fe200078e960b */
[----:B------:R-:W-:Y:S01]  /*0940*/  VIADD R0, R7, 0x64f0c9 ;  /* 0x0064f0c907007836 */ /* 0x000fe20000000000 */
[----:B-1----:R-:W-:Y:S02]  /*0950*/  F2F.F64.F32 R10, R10 ;  /* 0x0000000a000a7310 */ /* 0x002fe40000201800 */
[----:B------:R-:W-:Y:S02]  /*0960*/  LOP3.LUT R7, R14, R13, RZ, 0x3c, !PT ;  /* 0x0000000d0e077212 */ /* 0x000fe400078e3cff */
[C---:B------:R-:W-:Y:S02]  /*0970*/  IADD3 R13, PT, PT, R0.reuse, 0x587c5, R13 ;  /* 0x000587c5000d7810 */ /* 0x040fe40007ffe00d */
[----:B------:R-:W-:-:S05]  /*0980*/  IADD3 R7, PT, PT, R0, 0xb0f8a, R7 ;  /* 0x000b0f8a00077810 */ /* 0x000fca0007ffe007 */
[----:B------:R-:W-:-:S04]  /*0990*/  IMAD.WIDE.U32 R6, R7, 0x200000, RZ ;  /* 0x0020000007067825 */ /* 0x000fc800078e00ff */
[----:B------:R-:W-:Y:S01]  /*09a0*/  IMAD.MOV.U32 R15, RZ, RZ, R7 ;  /* 0x000000ffff0f7224 */ /* 0x000fe200078e0007 */
[----:B------:R-:W-:Y:S02]  /*09b0*/  LOP3.LUT R14, R6, R13, RZ, 0x3c, !PT ;  /* 0x0000000d060e7212 */ /* 0x000fe400078e3cff */
[----:B------:R-:W0:Y:S08]  /*09c0*/  F2F.F64.F32 R12, R12 ;  /* 0x0000000c000c7310 */ /* 0x000e300000201800 */
[----:B------:R-:W1:Y:S01]  /*09d0*/  I2F.F64.U64 R6, R14 ;  /* 0x0000000e00067312 */ /* 0x000e620000301800 */
[----:B0-----:R-:W-:Y:S01]  /*09e0*/  STG.E.64 desc[UR4][R2.64+0x38], R12 ;  /* 0x0000380c02007986 */ /* 0x001fe2000c101b04 */
[----:B-1----:R-:W-:-:S08]  /*09f0*/  DFMA R6, R6, R4, 5.5511151231257827021e-17 ;  /* 0x3c9000000606742b */ /* 0x002fd00000000004 */
[----:B------:R-:W-:-:S08]  /*0a00*/  DFMA R6, R6, R8, -1 ;  /* 0xbff000000606742b */ /* 0x000fd00000000008 */
[----:B------:R-:W-:-:S10]  /*0a10*/  DFMA R6, R6, 5, R10 ;  /* 0x401400000606782b */ /* 0x000fd4000000000a */
[----:B------:R-:W0:Y:S02]  /*0a20*/  F2F.F32.F64 R6, R6 ;  /* 0x0000000600067310 */ /* 0x000e240000301000 */
[----:B0-----:R-:W-:-:S04]  /*0a30*/  FMNMX.NAN R0, R6, 500, PT ;  /* 0x43fa000006007809 */ /* 0x001fc80003820000 */
[----:B------:R-:W-:-:S04]  /*0a40*/  FSETP.GEU.AND P0, PT, R0, RZ, PT ;  /* 0x000000ff0000720b */ /* 0x000fc80003f0e000 */
[----:B------:R-:W-:-:S06]  /*0a50*/  FSEL R4, R0, RZ, P0 ;  /* 0x000000ff00047208 */ /* 0x000fcc0000000000 */
[----:B------:R-:W0:Y:S02]  /*0a60*/  F2F.F64.F32 R4, R4 ;  /* 0x0000000400047310 */ /* 0x000e240000201800 */
[----:B0-----:R-:W-:Y:S01]  /*0a70*/  STG.E.64 desc[UR4][R2.64+0x40], R4 ;  /* 0x0000400402007986 */ /* 0x001fe2000c101b04 */
[----:B------:R-:W-:Y:S05]  /*0a80*/  EXIT ;  /* 0x000000000000794d */ /* 0x000fea0003800000 */
.L_x_29:
        /* <DEDUP_REMOVED lines=85> */
.L_x_30:
        /* <DEDUP_REMOVED lines=10> */
.L_x_59:


//--------------------- .text._Z7ruleOneP5agentPi --------------------------
	.section	.text._Z7ruleOneP5agentPi,"ax",@progbits
	.align	128
        .global         _Z7ruleOneP5agentPi
        .type           _Z7ruleOneP5agentPi,@function
        .size           _Z7ruleOneP5agentPi,(.L_x_52 - _Z7ruleOneP5agentPi)
        .other          _Z7ruleOneP5agentPi,@"STO_CUDA_ENTRY STV_DEFAULT"
_Z7ruleOneP5agentPi:
.text._Z7ruleOneP5agentPi:
[----:B------:R-:W-:Y:S01]  /*0000*/  LDC R1, c[0x0][0x37c] ;  /* 0x0000df00ff017b82 */ /* 0x000fe20000000800 */
[----:B------:R-:W0:Y:S07]  /*0010*/  S2R R7, SR_TID.X ;  /* 0x0000000000077919 */ /* 0x000e2e0000002100 */
[----:B------:R-:W0:Y:S01]  /*0020*/  S2UR UR8, SR_CTAID.X ;  /* 0x00000000000879c3 */ /* 0x000e220000002500 */
[----:B------:R-:W1:Y:S01]  /*0030*/  LDCU.64 UR4, c[0x0][0x380] ;  /* 0x00007000ff0477ac */ /* 0x000e620008000a00 */
[----:B------:R-:W2:Y:S06]  /*0040*/  LDCU.64 UR6, c[0x0][0x358] ;  /* 0x00006b00ff0677ac */ /* 0x000eac0008000a00 */
[----:B------:R-:W0:Y:S08]  /*0050*/  LDC R0, c[0x0][0x360] ;  /* 0x0000d800ff007b82 */ /* 0x000e300000000800 */
[----:B------:R-:W3:Y:S01]  /*0060*/  LDC.64 R2, c[0x0][0x380] ;  /* 0x0000e000ff027b82 */ /* 0x000ee20000000a00 */
[----:B-1----:R-:W-:-:S04]  /*0070*/  UIADD3 UR4, UP0, UPT, UR4, 0x40, URZ ;  /* 0x0000004004047890 */ /* 0x002fc8000ff1e0ff */
[----:B------:R-:W-:-:S03]  /*0080*/  UIADD3.X UR5, UPT, UPT, URZ, UR5, URZ, UP0, !UPT ;  /* 0x00000005ff057290 */ /* 0x000fc600087fe4ff */
[----:B------:R-:W1:Y:S01]  /*0090*/  LDC.64 R4, c[0x0][0x388] ;  /* 0x0000e200ff047b82 */ /* 0x000e620000000a00 */
[----:B------:R-:W-:Y:S01]  /*00a0*/  IMAD.U32 R6, RZ, RZ, UR4 ;  /* 0x00000004ff067e24 */ /* 0x000fe2000f8e00ff */
[----:B------:R-:W-:Y:S01]  /*00b0*/  UMOV UR4, URZ ;  /* 0x000000ff00047c82 */ /* 0x000fe20008000000 */
[----:B0-----:R-:W-:Y:S02]  /*00c0*/  IMAD R0, R0, UR8, R7 ;  /* 0x0000000800007c24 */ /* 0x001fe4000f8e0207 */
[----:B------:R-:W-:Y:S02]  /*00d0*/  IMAD.U32 R7, RZ, RZ, UR5 ;  /* 0x00000005ff077e24 */ /* 0x000fe4000f8e00ff */
[----:B------:R-:W-:Y:S02]  /*00e0*/  IMAD.MOV R26, RZ, RZ, -R0 ;  /* 0x000000ffff1a7224 */ /* 0x000fe400078e0a00 */
[----:B---3--:R-:W-:-:S04]  /*00f0*/  IMAD.WIDE R2, R0, 0x48, R2 ;  /* 0x0000004800027825 */ /* 0x008fc800078e0202 */
[----:B-12---:R-:W-:-:S07]  /*0100*/  IMAD.WIDE R4, R0, 0x4, R4 ;  /* 0x0000000400047825 */ /* 0x006fce00078e0204 */
.L_x_43:
[----:B------:R-:W2:Y:S04]  /*0110*/  LDG.E.64 R14, desc[UR6][R2.64+0x38] ;  /* 0x00003806020e7981 */ /* 0x000ea8000c1e1b00 */
[----:B0-----:R-:W2:Y:S01]  /*0120*/  LDG.E.64 R8, desc[UR6][R6.64+-0x8] ;  /* 0xfffff80606087981 */ /* 0x001ea2000c1e1b00 */
[----:B------:R-:W-:Y:S01]  /*0130*/  BSSY.RECONVERGENT B0, `(.L_x_31) ;  /* 0x0000008000007945 */ /* 0x000fe20003800200 */
[----:B------:R-:W-:-:S04]  /*0140*/  UIADD3 UR4, UPT, UPT, UR4, 0x1, URZ ;  /* 0x0000000104047890 */ /* 0x000fc8000fffe0ff */
[----:B------:R-:W-:Y:S01]  /*0150*/  UISETP.NE.AND UP0, UPT, UR4, 0x400, UPT ;  /* 0x000004000400788c */ /* 0x000fe2000bf05270 */
[----:B--2---:R-:W-:-:S08]  /*0160*/  DADD R14, R14, -R8 ;  /* 0x000000000e0e7229 */ /* 0x004fd00000000808 */
[----:B------:R-:W-:-:S10]  /*0170*/  DADD R18, -RZ, |R14| ;  /* 0x00000000ff127229 */ /* 0x000fd4000000050e */
[----:B------:R-:W-:Y:S01]  /*0180*/  IMAD.MOV.U32 R16, RZ, RZ, R18 ;  /* 0x000000ffff107224 */ /* 0x000fe200078e0012 */
[----:B------:R-:W-:-:S07]  /*0190*/  MOV R18, 0x1b0 ;  /* 0x000001b000127802 */ /* 0x000fce0000000f00 */
[----:B------:R-:W-:Y:S05]  /*01a0*/  CALL.REL.NOINC `($_Z7ruleOneP5agentPi$__internal_accurate_pow) ;  /* 0x0000000800ac7944 */ /* 0x000fea0003c00000 */
[----:B------:R-:W-:Y:S05]  /*01b0*/  BSYNC.RECONVERGENT B0 ;  /* 0x0000000000007941 */ /* 0x000fea0003800200 */
.L_x_31:
[----:B------:R-:W2:Y:S04]  /*01c0*/  LDG.E.64 R8, desc[UR6][R2.64+0x40] ;  /* 0x0000400602087981 */ /* 0x000ea8000c1e1b00 */
[----:B------:R-:W2:Y:S01]  /*01d0*/  LDG.E.64 R12, desc[UR6][R6.64] ;  /* 0x00000006060c7981 */ /* 0x000ea2000c1e1b00 */
[C---:B------:R-:W-:Y:S01]  /*01e0*/  DADD R10, R14.reuse, 2 ;  /* 0x400000000e0a7429 */ /* 0x040fe20000000000 */
[----:B------:R-:W-:Y:S01]  /*01f0*/  BSSY.RECONVERGENT B0, `(.L_x_32) ;  /* 0x0000011000007945 */ /* 0x000fe20003800200 */
[C---:B------:R-:W-:Y:S02]  /*0200*/  DSETP.NEU.AND P1, PT, R14.reuse, RZ, PT ;  /* 0x000000ff0e00722a */ /* 0x040fe40003f2d000 */
[----:B------:R-:W-:-:S06]  /*0210*/  DSETP.NEU.AND P0, PT, R14, 1, PT ;  /* 0x3ff000000e00742a */ /* 0x000fcc0003f0d000 */
[----:B------:R-:W-:Y:S02]  /*0220*/  LOP3.LUT R10, R11, 0x7ff00000, RZ, 0xc0, !PT ;  /* 0x7ff000000b0a7812 */ /* 0x000fe400078ec0ff */
[----:B------:R-:W-:Y:S02]  /*0230*/  FSEL R11, R20, RZ, P1 ;  /* 0x000000ff140b7208 */ /* 0x000fe40000800000 */
[----:B------:R-:W-:Y:S02]  /*0240*/  ISETP.NE.AND P2, PT, R10, 0x7ff00000, PT ;  /* 0x7ff000000a00780c */ /* 0x000fe40003f45270 */
[----:B------:R-:W-:Y:S01]  /*0250*/  FSEL R10, R16, RZ, P1 ;  /* 0x000000ff100a7208 */ /* 0x000fe20000800000 */
[----:B--2---:R-:W-:-:S08]  /*0260*/  DADD R8, R8, -R12 ;  /* 0x0000000008087229 */ /* 0x004fd0000000080c */
[----:B------:R-:W-:-:S10]  /*0270*/  DADD R18, -RZ, |R8| ;  /* 0x00000000ff127229 */ /* 0x000fd40000000508 */
[----:B------:R-:W-:Y:S01]  /*0280*/  IMAD.MOV.U32 R16, RZ, RZ, R18 ;  /* 0x000000ffff107224 */ /* 0x000fe200078e0012 */
[----:B------:R-:W-:Y:S06]  /*0290*/  @P2 BRA `(.L_x_33) ;  /* 0x0000000000182947 */ /* 0x000fec0003800000 */
[----:B------:R-:W-:-:S14]  /*02a0*/  DSETP.NAN.AND P1, PT, R14, R14, PT ;  /* 0x0000000e0e00722a */ /* 0x000fdc0003f28000 */
[----:B------:R-:W-:Y:S01]  /*02b0*/  @P1 DADD R10, R14, 2 ;  /* 0x400000000e0a1429 */ /* 0x000fe20000000000 */
[----:B------:R-:W-:Y:S10]  /*02c0*/  @P1 BRA `(.L_x_33) ;  /* 0x00000000000c1947 */ /* 0x000ff40003800000 */
[----:B------:R-:W-:-:S14]  /*02d0*/  DSETP.NEU.AND P1, PT, |R14|, +INF , PT ;  /* 0x7ff000000e00742a */ /* 0x000fdc0003f2d200 */
[----:B------:R-:W-:Y:S02]  /*02e0*/  @!P1 IMAD.MOV.U32 R10, RZ, RZ, 0x0 ;  /* 0x00000000ff0a9424 */ /* 0x000fe400078e00ff */
[----:B------:R-:W-:-:S07]  /*02f0*/  @!P1 IMAD.MOV.U32 R11, RZ, RZ, 0x7ff00000 ;  /* 0x7ff00000ff0b9424 */ /* 0x000fce00078e00ff */
.L_x_33:
[----:B------:R-:W-:Y:S05]  /*0300*/  BSYNC.RECONVERGENT B0 ;  /* 0x0000000000007941 */ /* 0x000fea0003800200 */
.L_x_32:
[----:B------:R-:W-:Y:S01]  /*0310*/  BSSY.RECONVERGENT B0, `(.L_x_34) ;  /* 0x0000005000007945 */ /* 0x000fe20003800200 */
[----:B------:R-:W-:Y:S02]  /*0320*/  FSEL R14, R10, RZ, P0 ;  /* 0x000000ff0a0e7208 */ /* 0x000fe40000000000 */
[----:B------:R-:W-:Y:S02]  /*0330*/  FSEL R15, R11, 1.875, P0 ;  /* 0x3ff000000b0f7808 */ /* 0x000fe40000000000 */
[----:B------:R-:W-:-:S07]  /*0340*/  MOV R18, 0x360 ;  /* 0x0000036000127802 */ /* 0x000fce0000000f00 */
[----:B------:R-:W-:Y:S05]  /*0350*/  CALL.REL.NOINC `($_Z7ruleOneP5agentPi$__internal_accurate_pow) ;  /* 0x0000000800407944 */ /* 0x000fea0003c00000 */
[----:B------:R-:W-:Y:S05]  /*0360*/  BSYNC.RECONVERGENT B0 ;  /* 0x0000000000007941 */ /* 0x000fea0003800200 */
.L_x_34:
[C---:B------:R-:W-:Y:S01]  /*0370*/  DADD R10, R8.reuse, 2 ;  /* 0x40000000080a7429 */ /* 0x040fe20000000000 */
[----:B------:R-:W-:Y:S01]  /*0380*/  BSSY.RECONVERGENT B0, `(.L_x_35) ;  /* 0x000000e000007945 */ /* 0x000fe20003800200 */
[C---:B------:R-:W-:Y:S02]  /*0390*/  DSETP.NEU.AND P1, PT, R8.reuse, RZ, PT ;  /* 0x000000ff0800722a */ /* 0x040fe40003f2d000 */
[----:B------:R-:W-:-:S06]  /*03a0*/  DSETP.NEU.AND P0, PT, R8, 1, PT ;  /* 0x3ff000000800742a */ /* 0x000fcc0003f0d000 */
[----:B------:R-:W-:Y:S02]  /*03b0*/  LOP3.LUT R10, R11, 0x7ff00000, RZ, 0xc0, !PT ;  /* 0x7ff000000b0a7812 */ /* 0x000fe400078ec0ff */
[----:B------:R-:W-:Y:S02]  /*03c0*/  FSEL R11, R20, RZ, P1 ;  /* 0x000000ff140b7208 */ /* 0x000fe40000800000 */
[----:B------:R-:W-:Y:S02]  /*03d0*/  ISETP.NE.AND P2, PT, R10, 0x7ff00000, PT ;  /* 0x7ff000000a00780c */ /* 0x000fe40003f45270 */
[----:B------:R-:W-:-:S11]  /*03e0*/  FSEL R10, R16, RZ, P1 ;  /* 0x000000ff100a7208 */ /* 0x000fd60000800000 */
[----:B------:R-:W-:Y:S05]  /*03f0*/  @P2 BRA `(.L_x_36) ;  /* 0x0000000000182947 */ /* 0x000fea0003800000 */
[----:B------:R-:W-:-:S14]  /*0400*/  DSETP.NAN.AND P1, PT, R8, R8, PT ;  /* 0x000000080800722a */ /* 0x000fdc0003f28000 */
[----:B------:R-:W-:Y:S01]  /*0410*/  @P1 DADD R10, R8, 2 ;  /* 0x40000000080a1429 */ /* 0x000fe20000000000 */
[----:B------:R-:W-:Y:S10]  /*0420*/  @P1 BRA `(.L_x_36) ;  /* 0x00000000000c1947 */ /* 0x000ff40003800000 */
[----:B------:R-:W-:-:S14]  /*0430*/  DSETP.NEU.AND P1, PT, |R8|, +INF , PT ;  /* 0x7ff000000800742a */ /* 0x000fdc0003f2d200 */
[----:B------:R-:W-:Y:S01]  /*0440*/  @!P1 IMAD.MOV.U32 R10, RZ, RZ, 0x0 ;  /* 0x00000000ff0a9424 */ /* 0x000fe200078e00ff */
[----:B------:R-:W-:-:S07]  /*0450*/  @!P1 MOV R11, 0x7ff00000 ;  /* 0x7ff00000000b9802 */ /* 0x000fce0000000f00 */
.L_x_36:
[----:B------:R-:W-:Y:S05]  /*0460*/  BSYNC.RECONVERGENT B0 ;  /* 0x0000000000007941 */ /* 0x000fea0003800200 */
.L_x_35:
[----:B------:R-:W-:Y:S01]  /*0470*/  FSEL R8, R10, RZ, P0 ;  /* 0x000000ff0a087208 */ /* 0x000fe20000000000 */
[----:B------:R-:W-:Y:S01]  /*0480*/  IMAD.MOV.U32 R12, RZ, RZ, 0x0 ;  /* 0x00000000ff0c7424 */ /* 0x000fe200078e00ff */
[----:B------:R-:W-:Y:S01]  /*0490*/  FSEL R9, R11, 1.875, P0 ;  /* 0x3ff000000b097808 */ /* 0x000fe20000000000 */
[----:B------:R-:W-:Y:S01]  /*04a0*/  IMAD.MOV.U32 R13, RZ, RZ, 0x3fd80000 ;  /* 0x3fd80000ff0d7424 */ /* 0x000fe200078e00ff */
[----:B------:R-:W-:Y:S04]  /*04b0*/  BSSY.RECONVERGENT B0, `(.L_x_37) ;  /* 0x0000014000007945 */ /* 0x000fe80003800200 */
[----:B------:R-:W-:-:S06]  /*04c0*/  DADD R14, R14, R8 ;  /* 0x000000000e0e7229 */ /* 0x000fcc0000000008 */
[----:B------:R-:W0:Y:S04]  /*04d0*/  MUFU.RSQ64H R11, R15 ;  /* 0x0000000f000b7308 */ /* 0x000e280000001c00 */
[----:B------:R-:W-:-:S05]  /*04e0*/  VIADD R10, R15, 0xfcb00000 ;  /* 0xfcb000000f0a7836 */ /* 0x000fca0000000000 */
[----:B------:R-:W-:Y:S01]  /*04f0*/  ISETP.GE.U32.AND P0, PT, R10, 0x7ca00000, PT ;  /* 0x7ca000000a00780c */ /* 0x000fe20003f06070 */
[----:B0-----:R-:W-:-:S08]  /*0500*/  DMUL R8, R10, R10 ;  /* 0x0000000a0a087228 */ /* 0x001fd00000000000 */
[----:B------:R-:W-:-:S08]  /*0510*/  DFMA R8, R14, -R8, 1 ;  /* 0x3ff000000e08742b */ /* 0x000fd00000000808 */
[----:B------:R-:W-:Y:S02]  /*0520*/  DFMA R12, R8, R12, 0.5 ;  /* 0x3fe00000080c742b */ /* 0x000fe4000000000c */
[----:B------:R-:W-:-:S08]  /*0530*/  DMUL R8, R10, R8 ;  /* 0x000000080a087228 */ /* 0x000fd00000000000 */
[----:B------:R-:W-:-:S08]  /*0540*/  DFMA R16, R12, R8, R10 ;  /* 0x000000080c10722b */ /* 0x000fd0000000000a */
[----:B------:R-:W-:Y:S02]  /*0550*/  DMUL R18, R14, R16 ;  /* 0x000000100e127228 */ /* 0x000fe40000000000 */
[----:B------:R-:W-:Y:S02]  /*0560*/  VIADD R13, R17, 0xfff00000 ;  /* 0xfff00000110d7836 */ /* 0x000fe40000000000 */
[----:B------:R-:W-:-:S04]  /*0570*/  IMAD.MOV.U32 R12, RZ, RZ, R16 ;  /* 0x000000ffff0c7224 */ /* 0x000fc800078e0010 */
[----:B------:R-:W-:-:S08]  /*0580*/  DFMA R20, R18, -R18, R14 ;  /* 0x800000121214722b */ /* 0x000fd0000000000e */
[----:B------:R-:W-:Y:S01]  /*0590*/  DFMA R8, R20, R12, R18 ;  /* 0x0000000c1408722b */ /* 0x000fe20000000012 */
[----:B------:R-:W-:Y:S10]  /*05a0*/  @!P0 BRA `(.L_x_38) ;  /* 0x0000000000108947 */ /* 0x000ff40003800000 */
[----:B------:R-:W-:-:S07]  /*05b0*/  MOV R8, 0x5d0 ;  /* 0x000005d000087802 */ /* 0x000fce0000000f00 */
[----:B------:R-:W-:Y:S05]  /*05c0*/  CALL.REL.NOINC `($__internal_0_$__cuda_sm20_dsqrt_rn_f64_mediumpath_v1) ;  /* 0x0000000000f47944 */ /* 0x000fea0003c00000 */
[----:B------:R-:W-:Y:S02]  /*05d0*/  IMAD.MOV.U32 R8, RZ, RZ, R10 ;  /* 0x000000ffff087224 */ /* 0x000fe400078e000a */
[----:B------:R-:W-:-:S07]  /*05e0*/  IMAD.MOV.U32 R9, RZ, RZ, R11 ;  /* 0x000000ffff097224 */ /* 0x000fce00078e000b */
.L_x_38:
[----:B------:R-:W-:Y:S05]  /*05f0*/  BSYNC.RECONVERGENT B0 ;  /* 0x0000000000007941 */ /* 0x000fea0003800200 */
.L_x_37:
[----:B------:R-:W-:Y:S01]  /*0600*/  DSETP.GTU.AND P1, PT, R8, 1, PT ;  /* 0x3ff000000800742a */ /* 0x000fe20003f2c000 */
[----:B------:R-:W-:Y:S01]  /*0610*/  BSSY.RECONVERGENT B0, `(.L_x_39) ;  /* 0x0000008000007945 */ /* 0x000fe20003800200 */
[----:B------:R-:W-:-:S12]  /*0620*/  PLOP3.LUT P0, PT, PT, PT, PT, 0x8, 0x80 ;  /* 0x000000000080781c */ /* 0x000fd80003f0e170 */
[----:B------:R-:W-:Y:S05]  /*0630*/  @P1 BRA `(.L_x_40) ;  /* 0x0000000000141947 */ /* 0x000fea0003800000 */
[----:B------:R-:W2:Y:S02]  /*0640*/  LDG.E R8, desc[UR6][R6.64+-0x10] ;  /* 0xfffff00606087981 */ /* 0x000ea4000c1e1900 */
[----:B--2---:R-:W-:-:S13]  /*0650*/  ISETP.NE.AND P1, PT, R8, 0x1, PT ;  /* 0x000000010800780c */ /* 0x004fda0003f25270 */
[----:B------:R-:W-:Y:S05]  /*0660*/  @P1 BRA `(.L_x_40) ;  /* 0x0000000000081947 */ /* 0x000fea0003800000 */
[----:B------:R-:W2:Y:S02]  /*0670*/  LDG.E R8, desc[UR6][R2.64+0x30] ;  /* 0x0000300602087981 */ /* 0x000ea4000c1e1900 */
[----:B--2---:R-:W-:-:S13]  /*0680*/  ISETP.EQ.AND P0, PT, R8, RZ, PT ;  /* 0x000000ff0800720c */ /* 0x004fda0003f02270 */
.L_x_40:
[----:B------:R-:W-:Y:S05]  /*0690*/  BSYNC.RECONVERGENT B0 ;  /* 0x0000000000007941 */ /* 0x000fea0003800200 */
.L_x_39:
[----:B------:R-:W-:Y:S01]  /*06a0*/  ISETP.EQ.OR P0, PT, R26, RZ, !P0 ;  /* 0x000000ff1a00720c */ /* 0x000fe20004702670 */
[----:B------:R-:W-:-:S12]  /*06b0*/  BSSY.RECONVERGENT B0, `(.L_x_41) ;  /* 0x0000029000007945 */ /* 0x000fd80003800200 */
[----:B------:R-:W-:Y:S05]  /*06c0*/  @P0 BRA `(.L_x_42) ;  /* 0x00000000009c0947 */ /* 0x000fea0003800000 */
[----:B------:R-:W-:Y:S01]  /*06d0*/  CS2R R10, SR_CLOCKLO ;  /* 0x00000000000a7805 */ /* 0x000fe20000015000 */
[----:B------:R-:W2:Y:S05]  /*06e0*/  LDG.E.64 R8, desc[UR6][R2.64] ;  /* 0x0000000602087981 */ /* 0x000eaa000c1e1b00 */
[----:B------:R-:W-:-:S04]  /*06f0*/  IADD3 R10, P0, PT, R0, R10, RZ ;  /* 0x0000000a000a7210 */ /* 0x000fc80007f1e0ff */
[----:B------:R-:W-:Y:S02]  /*0700*/  LOP3.LUT R10, R10, 0xaad26b49, RZ, 0x3c, !PT ;  /* 0xaad26b490a0a7812 */ /* 0x000fe400078e3cff */
[----:B------:R-:W-:-:S03]  /*0710*/  LEA.HI.X.SX32 R11, R0, R11, 0x1, P0 ;  /* 0x0000000b000b7211 */ /* 0x000fc600000f0eff */
[----:B------:R-:W-:Y:S01]  /*0720*/  IMAD R10, R10, 0x4182bed5, RZ ;  /* 0x4182bed50a0a7824 */ /* 0x000fe200078e02ff */
[----:B------:R-:W-:-:S03]  /*0730*/  LOP3.LUT R11, R11, 0xf7dcefdd, RZ, 0x3c, !PT ;  /* 0xf7dcefdd0b0b7812 */ /* 0x000fc600078e3cff */
[C---:B------:R-:W-:Y:S01]  /*0740*/  VIADD R13, R10.reuse, 0x583f19 ;  /* 0x00583f190a0d7836 */ /* 0x040fe20000000000 */
[----:B------:R-:W-:Y:S01]  /*0750*/  IADD3 R12, PT, PT, R10, 0x75bcd15, RZ ;  /* 0x075bcd150a0c7810 */ /* 0x000fe20007ffe0ff */
[----:B------:R-:W-:Y:S02]  /*0760*/  IMAD R11, R11, -0x658354e5, R10 ;  /* 0x9a7cab1b0b0b7824 */ /* 0x000fe400078e020a */
[----:B------:R-:W-:Y:S01]  /*0770*/  IMAD.SHL.U32 R14, R13, 0x10, RZ ;  /* 0x000000100d0e7824 */ /* 0x000fe200078e00ff */
[----:B------:R-:W-:-:S04]  /*0780*/  SHF.R.U32.HI R15, RZ, 0x2, R12 ;  /* 0x00000002ff0f7819 */ /* 0x000fc8000001160c */
        /* <DEDUP_REMOVED lines=10> */
[----:B------:R-:W-:Y:S02]  /*0830*/  VIADD R12, R11, 0x64f0c9 ;  /* 0x0064f0c90b0c7836 */ /* 0x000fe40000000000 */
[----:B------:R-:W-:Y:S01]  /*0840*/  IMAD.MOV.U32 R13, RZ, RZ, 0x3ca00000 ;  /* 0x3ca00000ff0d7424 */ /* 0x000fe200078e00ff */
[----:B------:R-:W-:Y:S02]  /*0850*/  LOP3.LUT R11, R10, R15, RZ, 0x3c, !PT ;  /* 0x0000000f0a0b7212 */ /* 0x000fe400078e3cff */
[C---:B------:R-:W-:Y:S02]  /*0860*/  IADD3 R15, PT, PT, R12.reuse, 0x587c5, R15 ;  /* 0x000587c50c0f7810 */ /* 0x040fe40007ffe00f */
[----:B------:R-:W-:Y:S01]  /*0870*/  IADD3 R11, PT, PT, R12, 0xb0f8a, R11 ;  /* 0x000b0f8a0c0b7810 */ /* 0x000fe20007ffe00b */
[----:B------:R-:W-:-:S04]  /*0880*/  HFMA2 R12, -RZ, RZ, 0, 0 ;  /* 0x00000000ff0c7431 */ /* 0x000fc800000001ff */
[----:B------:R-:W-:-:S03]  /*0890*/  IMAD.WIDE.U32 R10, R11, 0x200000, RZ ;  /* 0x002000000b0a7825 */ /* 0x000fc600078e00ff */
[----:B------:R-:W-:Y:S01]  /*08a0*/  LOP3.LUT R14, R10, R15, RZ, 0x3c, !PT ;  /* 0x0000000f0a0e7212 */ /* 0x000fe200078e3cff */
[----:B------:R-:W-:-:S04]  /*08b0*/  IMAD.MOV.U32 R15, RZ, RZ, R11 ;  /* 0x000000ffff0f7224 */ /* 0x000fc800078e000b */
[----:B------:R-:W0:Y:S02]  /*08c0*/  I2F.F64.U64 R10, R14 ;  /* 0x0000000e000a7312 */ /* 0x000e240000301800 */
[----:B0-----:R-:W-:-:S10]  /*08d0*/  DFMA R10, R10, R12, 5.5511151231257827021e-17 ;  /* 0x3c9000000a0a742b */ /* 0x001fd4000000000c */
[----:B------:R-:W0:Y:S08]  /*08e0*/  F2F.F32.F64 R10, R10 ;  /* 0x0000000a000a7310 */ /* 0x000e300000301000 */
[----:B0-----:R-:W2:Y:S02]  /*08f0*/  F2F.F64.F32 R12, R10 ;  /* 0x0000000a000c7310 */ /* 0x001ea40000201800 */
[----:B--2---:R-:W-:-:S14]  /*0900*/  DSETP.GE.AND P0, PT, R8, R12, PT ;  /* 0x0000000c0800722a */ /* 0x004fdc0003f06000 */
[----:B------:R-:W-:-:S05]  /*0910*/  @P0 IMAD.MOV.U32 R9, RZ, RZ, 0x1 ;  /* 0x00000001ff090424 */ /* 0x000fca00078e00ff */
[----:B------:R0:W-:Y:S04]  /*0920*/  @P0 STG.E desc[UR6][R2.64+0x30], R9 ;  /* 0x0000300902000986 */ /* 0x0001e8000c101906 */
[----:B------:R0:W-:Y:S02]  /*0930*/  @P0 STG.E desc[UR6][R4.64], R9 ;  /* 0x0000000904000986 */ /* 0x0001e4000c101906 */
.L_x_42:
[----:B------:R-:W-:Y:S05]  /*0940*/  BSYNC.RECONVERGENT B0 ;  /* 0x0000000000007941 */ /* 0x000fea0003800200 */
.L_x_41:
[----:B------:R-:W-:Y:S01]  /*0950*/  IADD3 R6, P0, PT, R6, 0x48, RZ ;  /* 0x0000004806067810 */ /* 0x000fe20007f1e0ff */
[----:B------:R-:W-:-:S04]  /*0960*/  VIADD R26, R26, 0x1 ;  /* 0x000000011a1a7836 */ /* 0x000fc80000000000 */
[----:B------:R-:W-:Y:S01]  /*0970*/  IMAD.X R7, RZ, RZ, R7, P0 ;  /* 0x000000ffff077224 */ /* 0x000fe200000e0607 */
[----:B------:R-:W-:Y:S07]  /*0980*/  BRA.U UP0, `(.L_x_43) ;  /* 0xfffffff500e07547 */ /* 0x000fee000b83ffff */
[----:B------:R-:W-:Y:S05]  /*0990*/  EXIT ;  /* 0x000000000000794d */ /* 0x000fea0003800000 */
        .weak           $__internal_0_$__cuda_sm20_dsqrt_rn_f64_mediumpath_v1
        .type           $__internal_0_$__cuda_sm20_dsqrt_rn_f64_mediumpath_v1,@function
        .size           $__internal_0_$__cuda_sm20_dsqrt_rn_f64_mediumpath_v1,($_Z7ruleOneP5agentPi$__internal_accurate_pow - $__internal_0_$__cuda_sm20_dsqrt_rn_f64_mediumpath_v1)
$__internal_0_$__cuda_sm20_dsqrt_rn_f64_mediumpath_v1:
[----:B------:R-:W-:Y:S01]  /*09a0*/  ISETP.GE.U32.AND P0, PT, R10, -0x3400000, PT ;  /* 0xfcc000000a00780c */ /* 0x000fe20003f06070 */
[----:B------:R-:W-:Y:S01]  /*09b0*/  BSSY.RECONVERGENT B1, `(.L_x_44) ;  /* 0x0000028000017945 */ /* 0x000fe20003800200 */
[----:B------:R-:W-:Y:S01]  /*09c0*/  IMAD.MOV.U32 R17, RZ, RZ, R13 ;  /* 0x000000ffff117224 */ /* 0x000fe200078e000d */
[----:B------:R-:W-:Y:S01]  /*09d0*/  MOV R10, R20 ;  /* 0x00000014000a7202 */ /* 0x000fe20000000f00 */
[----:B------:R-:W-:Y:S02]  /*09e0*/  IMAD.MOV.U32 R12, RZ, RZ, R14 ;  /* 0x000000ffff0c7224 */ /* 0x000fe400078e000e */
[----:B------:R-:W-:Y:S02]  /*09f0*/  IMAD.MOV.U32 R13, RZ, RZ, R15 ;  /* 0x000000ffff0d7224 */ /* 0x000fe400078e000f */
[----:B------:R-:W-:-:S05]  /*0a00*/  IMAD.MOV.U32 R11, RZ, RZ, R21 ;  /* 0x000000ffff0b7224 */ /* 0x000fca00078e0015 */
[----:B------:R-:W-:Y:S05]  /*0a10*/  @!P0 BRA `(.L_x_45) ;  /* 0x0000000000208947 */ /* 0x000fea0003800000 */
[----:B------:R-:W-:-:S10]  /*0a20*/  DFMA.RM R10, R10, R16, R18 ;  /* 0x000000100a0a722b */ /* 0x000fd40000004012 */
[----:B------:R-:W-:-:S05]  /*0a30*/  IADD3 R14, P0, PT, R10, 0x1, RZ ;  /* 0x000000010a0e7810 */ /* 0x000fca0007f1e0ff */
[----:B------:R-:W-:-:S06]  /*0a40*/  IMAD.X R15, RZ, RZ, R11, P0 ;  /* 0x000000ffff0f7224 */ /* 0x000fcc00000e060b */
[----:B------:R-:W-:-:S08]  /*0a50*/  DFMA.RP R12, -R10, R14, R12 ;  /* 0x0000000e0a0c722b */ /* 0x000fd0000000810c */
[----:B------:R-:W-:-:S06]  /*0a60*/  DSETP.GT.AND P0, PT, R12, RZ, PT ;  /* 0x000000ff0c00722a */ /* 0x000fcc0003f04000 */
[----:B------:R-:W-:Y:S02]  /*0a70*/  FSEL R10, R14, R10, P0 ;  /* 0x0000000a0e0a7208 */ /* 0x000fe40000000000 */
[----:B------:R-:W-:Y:S01]  /*0a80*/  FSEL R11, R15, R11, P0 ;  /* 0x0000000b0f0b7208 */ /* 0x000fe20000000000 */
[----:B------:R-:W-:Y:S06]  /*0a90*/  BRA `(.L_x_46) ;  /* 0x0000000000647947 */ /* 0x000fec0003800000 */
.L_x_45:
[----:B------:R-:W-:-:S14]  /*0aa0*/  DSETP.NE.AND P0, PT, R12, RZ, PT ;  /* 0x000000ff0c00722a */ /* 0x000fdc0003f05000 */
[----:B------:R-:W-:Y:S05]  /*0ab0*/  @!P0 BRA `(.L_x_47) ;  /* 0x0000000000588947 */ /* 0x000fea0003800000 */
[----:B------:R-:W-:-:S13]  /*0ac0*/  ISETP.GE.AND P0, PT, R13, RZ, PT ;  /* 0x000000ff0d00720c */ /* 0x000fda0003f06270 */
[----:B------:R-:W-:Y:S02]  /*0ad0*/  @!P0 IMAD.MOV.U32 R10, RZ, RZ, 0x0 ;  /* 0x00000000ff0a8424 */ /* 0x000fe400078e00ff */
[----:B------:R-:W-:Y:S01]  /*0ae0*/  @!P0 IMAD.MOV.U32 R11, RZ, RZ, -0x80000 ;  /* 0xfff80000ff0b8424 */ /* 0x000fe200078e00ff */
[----:B------:R-:W-:Y:S06]  /*0af0*/  @!P0 BRA `(.L_x_46) ;  /* 0x00000000004c8947 */ /* 0x000fec0003800000 */
[----:B------:R-:W-:-:S13]  /*0b00*/  ISETP.GT.AND P0, PT, R13, 0x7fefffff, PT ;  /* 0x7fefffff0d00780c */ /* 0x000fda0003f04270 */
[----:B------:R-:W-:Y:S05]  /*0b10*/  @P0 BRA `(.L_x_47) ;  /* 0x0000000000400947 */ /* 0x000fea0003800000 */
[----:B------:R-:W-:Y:S01]  /*0b20*/  DMUL R10, R12, 8.11296384146066816958e+31 ;  /* 0x469000000c0a7828 */ /* 0x000fe20000000000 */
[----:B------:R-:W-:Y:S02]  /*0b30*/  IMAD.MOV.U32 R16, RZ, RZ, 0x0 ;  /* 0x00000000ff107424 */ /* 0x000fe400078e00ff */
[----:B------:R-:W-:Y:S02]  /*0b40*/  IMAD.MOV.U32 R12, RZ, RZ, RZ ;  /* 0x000000ffff0c7224 */ /* 0x000fe400078e00ff */
[----:B------:R-:W-:Y:S01]  /*0b50*/  IMAD.MOV.U32 R17, RZ, RZ, 0x3fd80000 ;  /* 0x3fd80000ff117424 */ /* 0x000fe200078e00ff */
[----:B------:R-:W0:Y:S03]  /*0b60*/  MUFU.RSQ64H R13, R11 ;  /* 0x0000000b000d7308 */ /* 0x000e260000001c00 */
[----:B0-----:R-:W-:-:S08]  /*0b70*/  DMUL R14, R12, R12 ;  /* 0x0000000c0c0e7228 */ /* 0x001fd00000000000 */
[----:B------:R-:W-:-:S08]  /*0b80*/  DFMA R14, R10, -R14, 1 ;  /* 0x3ff000000a0e742b */ /* 0x000fd0000000080e */
[----:B------:R-:W-:Y:S02]  /*0b90*/  DFMA R16, R14, R16, 0.5 ;  /* 0x3fe000000e10742b */ /* 0x000fe40000000010 */
[----:B------:R-:W-:-:S08]  /*0ba0*/  DMUL R14, R12, R14 ;  /* 0x0000000e0c0e7228 */ /* 0x000fd00000000000 */
[----:B------:R-:W-:-:S08]  /*0bb0*/  DFMA R14, R16, R14, R12 ;  /* 0x0000000e100e722b */ /* 0x000fd0000000000c */
[----:B------:R-:W-:Y:S02]  /*0bc0*/  DMUL R12, R10, R14 ;  /* 0x0000000e0a0c7228 */ /* 0x000fe40000000000 */
[----:B------:R-:W-:-:S06]  /*0bd0*/  IADD3 R15, PT, PT, R15, -0x100000, RZ ;  /* 0xfff000000f0f7810 */ /* 0x000fcc0007ffe0ff */
[----:B------:R-:W-:-:S08]  /*0be0*/  DFMA R16, R12, -R12, R10 ;  /* 0x8000000c0c10722b */ /* 0x000fd0000000000a */
[----:B------:R-:W-:-:S10]  /*0bf0*/  DFMA R10, R14, R16, R12 ;  /* 0x000000100e0a722b */ /* 0x000fd4000000000c */
[----:B------:R-:W-:Y:S01]  /*0c00*/  VIADD R11, R11, 0xfcb00000 ;  /* 0xfcb000000b0b7836 */ /* 0x000fe20000000000 */
[----:B------:R-:W-:Y:S06]  /*0c10*/  BRA `(.L_x_46) ;  /* 0x0000000000047947 */ /* 0x000fec0003800000 */
.L_x_47:
[----:B------:R-:W-:-:S11]  /*0c20*/  DADD R10, R12, R12 ;  /* 0x000000000c0a7229 */ /* 0x000fd6000000000c */
.L_x_46:
[----:B------:R-:W-:Y:S05]  /*0c30*/  BSYNC.RECONVERGENT B1 ;  /* 0x0000000000017941 */ /* 0x000fea0003800200 */
.L_x_44:
[----:B------:R-:W-:-:S04]  /*0c40*/  IMAD.MOV.U32 R9, RZ, RZ, 0x0 ;  /* 0x00000000ff097424 */ /* 0x000fc800078e00ff */
[----:B------:R-:W-:Y:S05]  /*0c50*/  RET.REL.NODEC R8 `(_Z7ruleOneP5agentPi) ;  /* 0xfffffff008e87950 */ /* 0x000fea0003c3ffff */
        .type           $_Z7ruleOneP5agentPi$__internal_accurate_pow,@function
        .size           $_Z7ruleOneP5agentPi$__internal_accurate_pow,(.L_x_52 - $_Z7ruleOneP5agentPi$__internal_accurate_pow)
$_Z7ruleOneP5agentPi$__internal_accurate_pow:
[----:B------:R-:W-:Y:S01]  /*0c60*/  ISETP.GT.U32.AND P0, PT, R19, 0xfffff, PT ;  /* 0x000fffff1300780c */ /* 0x000fe20003f04070 */
[----:B------:R-:W-:Y:S01]  /*0c70*/  IMAD.MOV.U32 R10, RZ, RZ, R16 ;  /* 0x000000ffff0a7224 */ /* 0x000fe200078e0010 */
[----:B------:R-:W-:Y:S01]  /*0c80*/  UMOV UR8, 0x7d2cafe2 ;  /* 0x7d2cafe200087882 */ /* 0x000fe20000000000 */
[----:B------:R-:W-:Y:S01]  /*0c90*/  IMAD.MOV.U32 R11, RZ, RZ, R19 ;  /* 0x000000ffff0b7224 */ /* 0x000fe200078e0013 */
[----:B------:R-:W-:Y:S01]  /*0ca0*/  UMOV UR9, 0x3eb0f5ff ;  /* 0x3eb0f5ff00097882 */ /* 0x000fe20000000000 */
[----:B------:R-:W-:Y:S01]  /*0cb0*/  IMAD.MOV.U32 R12, RZ, RZ, RZ ;  /* 0x000000ffff0c7224 */ /* 0x000fe200078e00ff */
[----:B------:R-:W-:Y:S01]  /*0cc0*/  UMOV UR10, 0x3b39803f ;  /* 0x3b39803f000a7882 */ /* 0x000fe20000000000 */
[----:B------:R-:W-:-:S06]  /*0cd0*/  UMOV UR11, 0x3c7abc9e ;  /* 0x3c7abc9e000b7882 */ /* 0x000fcc0000000000 */
[----:B------:R-:W-:Y:S01]  /*0ce0*/  @!P0 DMUL R24, R10, 1.80143985094819840000e+16 ;  /* 0x435000000a188828 */ /* 0x000fe20000000000 */
[--C-:B------:R-:W-:Y:S01]  /*0cf0*/  IMAD.MOV.U32 R10, RZ, RZ, R19.reuse ;  /* 0x000000ffff0a7224 */ /* 0x100fe200078e0013 */
[----:B------:R-:W-:-:S08]  /*0d00*/  SHF.R.U32.HI R19, RZ, 0x14, R19 ;  /* 0x00000014ff137819 */ /* 0x000fd00000011613 */
[----:B------:R-:W-:Y:S01]  /*0d10*/  @!P0 IMAD.MOV.U32 R10, RZ, RZ, R25 ;  /* 0x000000ffff0a8224 */ /* 0x000fe200078e0019 */
[----:B------:R-:W-:Y:S01]  /*0d20*/  @!P0 LEA.HI R19, R25, 0xffffffca, RZ, 0xc ;  /* 0xffffffca19138811 */ /* 0x000fe200078f60ff */
[----:B------:R-:W-:-:S03]  /*0d30*/  @!P0 IMAD.MOV.U32 R16, RZ, RZ, R24 ;  /* 0x000000ffff108224 */ /* 0x000fc600078e0018 */
[----:B------:R-:W-:-:S04]  /*0d40*/  LOP3.LUT R10, R10, 0x800fffff, RZ, 0xc0, !PT ;  /* 0x800fffff0a0a7812 */ /* 0x000fc800078ec0ff */
[----:B------:R-:W-:-:S04]  /*0d50*/  LOP3.LUT R17, R10, 0x3ff00000, RZ, 0xfc, !PT ;  /* 0x3ff000000a117812 */ /* 0x000fc800078efcff */
[----:B------:R-:W-:-:S13]  /*0d60*/  ISETP.GE.U32.AND P1, PT, R17, 0x3ff6a09f, PT ;  /* 0x3ff6a09f1100780c */ /* 0x000fda0003f26070 */
[----:B------:R-:W-:-:S05]  /*0d70*/  @P1 IADD3 R11, PT, PT, R17, -0x100000, RZ ;  /* 0xfff00000110b1810 */ /* 0x000fca0007ffe0ff */
[----:B------:R-:W-:-:S06]  /*0d80*/  @P1 IMAD.MOV.U32 R17, RZ, RZ, R11 ;  /* 0x000000ffff111224 */ /* 0x000fcc00078e000b */
[C---:B------:R-:W-:Y:S02]  /*0d90*/  DADD R20, R16.reuse, 1 ;  /* 0x3ff0000010147429 */ /* 0x040fe40000000000 */
[----:B------:R-:W-:-:S04]  /*0da0*/  DADD R16, R16, -1 ;  /* 0xbff0000010107429 */ /* 0x000fc80000000000 */
[----:B------:R-:W0:Y:S02]  /*0db0*/  MUFU.RCP64H R13, R21 ;  /* 0x00000015000d7308 */ /* 0x000e240000001800 */
[----:B0-----:R-:W-:-:S08]  /*0dc0*/  DFMA R10, -R20, R12, 1 ;  /* 0x3ff00000140a742b */ /* 0x001fd0000000010c */
[----:B------:R-:W-:-:S08]  /*0dd0*/  DFMA R10, R10, R10, R10 ;  /* 0x0000000a0a0a722b */ /* 0x000fd0000000000a */
[----:B------:R-:W-:-:S08]  /*0de0*/  DFMA R12, R12, R10, R12 ;  /* 0x0000000a0c0c722b */ /* 0x000fd0000000000c */
[----:B------:R-:W-:-:S08]  /*0df0*/  DMUL R10, R16, R12 ;  /* 0x0000000c100a7228 */ /* 0x000fd00000000000 */
[----:B------:R-:W-:-:S08]  /*0e00*/  DFMA R10, R16, R12, R10 ;  /* 0x0000000c100a722b */ /* 0x000fd0000000000a */
[----:B------:R-:W-:Y:S02]  /*0e10*/  DADD R22, R16, -R10 ;  /* 0x0000000010167229 */ /* 0x000fe4000000080a */
[----:B------:R-:W-:-:S06]  /*0e20*/  DMUL R20, R10, R10 ;  /* 0x0000000a0a147228 */ /* 0x000fcc0000000000 */
[----:B------:R-:W-:-:S08]  /*0e30*/  DADD R22, R22, R22 ;  /* 0x0000000016167229 */ /* 0x000fd00000000016 */
[----:B------:R-:W-:Y:S01]  /*0e40*/  DFMA R16, R16, -R10, R22 ;  /* 0x8000000a1010722b */ /* 0x000fe20000000016 */
[----:B------:R-:W-:Y:S02]  /*0e50*/  IMAD.MOV.U32 R22, RZ, RZ, 0x41ad3b5a ;  /* 0x41ad3b5aff167424 */ /* 0x000fe400078e00ff */
[----:B------:R-:W-:-:S05]  /*0e60*/  IMAD.MOV.U32 R23, RZ, RZ, 0x3ed0f5d2 ;  /* 0x3ed0f5d2ff177424 */ /* 0x000fca00078e00ff */
[----:B------:R-:W-:Y:S02]  /*0e70*/  DMUL R12, R12, R16 ;  /* 0x000000100c0c7228 */ /* 0x000fe40000000000 */
[----:B------:R-:W-:Y:S01]  /*0e80*/  DFMA R22, R20, UR8, R22 ;  /* 0x0000000814167c2b */ /* 0x000fe20008000016 */
[----:B------:R-:W-:Y:S01]  /*0e90*/  UMOV UR8, 0x75488a3f ;  /* 0x75488a3f00087882 */ /* 0x000fe20000000000 */
[----:B------:R-:W-:-:S06]  /*0ea0*/  UMOV UR9, 0x3ef3b20a ;  /* 0x3ef3b20a00097882 */ /* 0x000fcc0000000000 */
[----:B------:R-:W-:Y:S01]  /*0eb0*/  DFMA R22, R20, R22, UR8 ;  /* 0x0000000814167e2b */ /* 0x000fe20008000016 */
        /* <DEDUP_REMOVED lines=14> */
[----:B------:R-:W-:-:S08]  /*0fa0*/  DFMA R16, R20, R22, UR8 ;  /* 0x0000000814107e2b */ /* 0x000fd00008000016 */
[----:B------:R-:W-:Y:S01]  /*0fb0*/  DADD R28, -R16, UR8 ;  /* 0x00000008101c7e29 */ /* 0x000fe20008000100 */
[----:B------:R-:W-:Y:S01]  /*0fc0*/  UMOV UR8, 0xb9e7b0 ;  /* 0x00b9e7b000087882 */ /* 0x000fe20000000000 */
[----:B------:R-:W-:-:S06]  /*0fd0*/  UMOV UR9, 0x3c46a4cb ;  /* 0x3c46a4cb00097882 */ /* 0x000fcc0000000000 */
[----:B------:R-:W-:Y:S02]  /*0fe0*/  DFMA R28, R20, R22, R28 ;  /* 0x00000016141c722b */ /* 0x000fe4000000001c */
[----:B------:R-:W-:Y:S01]  /*0ff0*/  DMUL R22, R10, R10 ;  /* 0x0000000a0a167228 */ /* 0x000fe20000000000 */
[----:B------:R-:W-:Y:S02]  /*1000*/  VIADD R21, R13, 0x100000 ;  /* 0x001000000d157836 */ /* 0x000fe40000000000 */
[----:B------:R-:W-:-:S03]  /*1010*/  IMAD.MOV.U32 R20, RZ, RZ, R12 ;  /* 0x000000ffff147224 */ /* 0x000fc600078e000c */
[----:B------:R-:W-:Y:S01]  /*1020*/  DADD R28, R28, -UR8 ;  /* 0x800000081c1c7e29 */ /* 0x000fe20008000000 */
[----:B------:R-:W-:Y:S01]  /*1030*/  UMOV UR8, 0x80000000 ;  /* 0x8000000000087882 */ /* 0x000fe20000000000 */
[----:B------:R-:W-:Y:S01]  /*1040*/  DFMA R24, R10, R10, -R22 ;  /* 0x0000000a0a18722b */ /* 0x000fe20000000816 */
[----:B------:R-:W-:-:S07]  /*1050*/  UMOV UR9, 0x43300000 ;  /* 0x4330000000097882 */ /* 0x000fce0000000000 */
[C---:B------:R-:W-:Y:S02]  /*1060*/  DFMA R24, R10.reuse, R20, R24 ;  /* 0x000000140a18722b */ /* 0x040fe40000000018 */
[----:B------:R-:W-:-:S08]  /*1070*/  DMUL R20, R10, R22 ;  /* 0x000000160a147228 */ /* 0x000fd00000000000 */
[----:B------:R-:W-:-:S08]  /*1080*/  DFMA R30, R10, R22, -R20 ;  /* 0x000000160a1e722b */ /* 0x000fd00000000814 */
[----:B------:R-:W-:-:S08]  /*1090*/  DFMA R22, R12, R22, R30 ;  /* 0x000000160c16722b */ /* 0x000fd0000000001e */
[----:B------:R-:W-:Y:S02]  /*10a0*/  DFMA R22, R10, R24, R22 ;  /* 0x000000180a16722b */ /* 0x000fe40000000016 */
[----:B------:R-:W-:-:S08]  /*10b0*/  DADD R24, R16, R28 ;  /* 0x0000000010187229 */ /* 0x000fd0000000001c */
[----:B------:R-:W-:-:S08]  /*10c0*/  DADD R16, R16, -R24 ;  /* 0x0000000010107229 */ /* 0x000fd00000000818 */
[----:B------:R-:W-:Y:S02]  /*10d0*/  DADD R28, R28, R16 ;  /* 0x000000001c1c7229 */ /* 0x000fe40000000010 */
[----:B------:R-:W-:-:S08]  /*10e0*/  DMUL R16, R24, R20 ;  /* 0x0000001418107228 */ /* 0x000fd00000000000 */
[----:B------:R-:W-:-:S08]  /*10f0*/  DFMA R30, R24, R20, -R16 ;  /* 0x00000014181e722b */ /* 0x000fd00000000810 */
[----:B------:R-:W-:-:S08]  /*1100*/  DFMA R22, R24, R22, R30 ;  /* 0x000000161816722b */ /* 0x000fd0000000001e */
[----:B------:R-:W-:-:S08]  /*1110*/  DFMA R28, R28, R20, R22 ;  /* 0x000000141c1c722b */ /* 0x000fd00000000016 */
[----:B------:R-:W-:-:S08]  /*1120*/  DADD R22, R16, R28 ;  /* 0x0000000010167229 */ /* 0x000fd0000000001c */
[--C-:B------:R-:W-:Y:S02]  /*1130*/  DADD R20, R10, R22.reuse ;  /* 0x000000000a147229 */ /* 0x100fe40000000016 */
[----:B------:R-:W-:-:S06]  /*1140*/  DADD R16, R16, -R22 ;  /* 0x0000000010107229 */ /* 0x000fcc0000000816 */
[----:B------:R-:W-:Y:S02]  /*1150*/  DADD R10, R10, -R20 ;  /* 0x000000000a0a7229 */ /* 0x000fe40000000814 */
[----:B------:R-:W-:-:S06]  /*1160*/  DADD R16, R28, R16 ;  /* 0x000000001c107229 */ /* 0x000fcc0000000010 */
[----:B------:R-:W-:Y:S01]  /*1170*/  DADD R10, R22, R10 ;  /* 0x00000000160a7229 */ /* 0x000fe2000000000a */
[C---:B------:R-:W-:Y:S01]  /*1180*/  IADD3 R22, PT, PT, R19.reuse, -0x3ff, RZ ;  /* 0xfffffc0113167810 */ /* 0x040fe20007ffe0ff */
[----:B------:R-:W-:-:S06]  /*1190*/  @P1 VIADD R22, R19, 0xfffffc02 ;  /* 0xfffffc0213161836 */ /* 0x000fcc0000000000 */
[----:B------:R-:W-:-:S08]  /*11a0*/  DADD R10, R16, R10 ;  /* 0x00000000100a7229 */ /* 0x000fd0000000000a */
[----:B------:R-:W-:Y:S01]  /*11b0*/  DADD R16, R12, R10 ;  /* 0x000000000c107229 */ /* 0x000fe2000000000a */
[----:B------:R-:W-:Y:S01]  /*11c0*/  LOP3.LUT R12, R22, 0x80000000, RZ, 0x3c, !PT ;  /* 0x80000000160c7812 */ /* 0x000fe200078e3cff */
[----:B------:R-:W-:-:S06]  /*11d0*/  IMAD.MOV.U32 R13, RZ, RZ, 0x43300000 ;  /* 0x43300000ff0d7424 */ /* 0x000fcc00078e00ff */
[----:B------:R-:W-:Y:S02]  /*11e0*/  DADD R22, R20, R16 ;  /* 0x0000000014167229 */ /* 0x000fe40000000010 */
[----:B------:R-:W-:Y:S01]  /*11f0*/  DADD R12, R12, -UR8 ;  /* 0x800000080c0c7e29 */ /* 0x000fe20008000000 */
[----:B------:R-:W-:Y:S01]  /*1200*/  UMOV UR8, 0xfefa39ef ;  /* 0xfefa39ef00087882 */ /* 0x000fe20000000000 */
[----:B------:R-:W-:-:S04]  /*1210*/  UMOV UR9, 0x3fe62e42 ;  /* 0x3fe62e4200097882 */ /* 0x000fc80000000000 */
[--C-:B------:R-:W-:Y:S02]  /*1220*/  DADD R20, R20, -R22.reuse ;  /* 0x0000000014147229 */ /* 0x100fe40000000816 */
[----:B------:R-:W-:-:S06]  /*1230*/  DFMA R10, R12, UR8, R22 ;  /* 0x000000080c0a7c2b */ /* 0x000fcc0008000016 */
[----:B------:R-:W-:Y:S02]  /*1240*/  DADD R20, R16, R20 ;  /* 0x0000000010147229 */ /* 0x000fe40000000014 */
[----:B------:R-:W-:-:S08]  /*1250*/  DFMA R24, R12, -UR8, R10 ;  /* 0x800000080c187c2b */ /* 0x000fd0000800000a */
[----:B------:R-:W-:-:S08]  /*1260*/  DADD R24, -R22, R24 ;  /* 0x0000000016187229 */ /* 0x000fd00000000118 */
[----:B------:R-:W-:-:S08]  /*1270*/  DADD R20, R20, -R24 ;  /* 0x0000000014147229 */ /* 0x000fd00000000818 */
[----:B------:R-:W-:-:S08]  /*1280*/  DFMA R20, R12, UR10, R20 ;  /* 0x0000000a0c147c2b */ /* 0x000fd00008000014 */
[----:B------:R-:W-:-:S08]  /*1290*/  DADD R12, R10, R20 ;  /* 0x000000000a0c7229 */ /* 0x000fd00000000014 */
[----:B------:R-:W-:Y:S02]  /*12a0*/  DADD R16, R10, -R12 ;  /* 0x000000000a107229 */ /* 0x000fe4000000080c */
[----:B------:R-:W-:-:S06]  /*12b0*/  DMUL R10, R12, 2 ;  /* 0x400000000c0a7828 */ /* 0x000fcc0000000000 */
[----:B------:R-:W-:Y:S02]  /*12c0*/  DADD R20, R20, R16 ;  /* 0x0000000014147229 */ /* 0x000fe40000000010 */
[----:B------:R-:W-:Y:S01]  /*12d0*/  DFMA R12, R12, 2, -R10 ;  /* 0x400000000c0c782b */ /* 0x000fe2000000080a */
[----:B------:R-:W-:Y:S02]  /*12e0*/  IMAD.MOV.U32 R16, RZ, RZ, 0x652b82fe ;  /* 0x652b82feff107424 */ /* 0x000fe400078e00ff */
[----:B------:R-:W-:-:S05]  /*12f0*/  IMAD.MOV.U32 R17, RZ, RZ, 0x3ff71547 ;  /* 0x3ff71547ff117424 */ /* 0x000fca00078e00ff */
[----:B------:R-:W-:-:S08]  /*1300*/  DFMA R20, R20, 2, R12 ;  /* 0x400000001414782b */ /* 0x000fd0000000000c */
[----:B------:R-:W-:-:S08]  /*1310*/  DADD R12, R10, R20 ;  /* 0x000000000a0c7229 */ /* 0x000fd00000000014 */
[----:B------:R-:W-:Y:S02]  /*1320*/  DFMA R16, R12, R16, 6.75539944105574400000e+15 ;  /* 0x433800000c10742b */ /* 0x000fe40000000010 */
[----:B------:R-:W-:Y:S01]  /*1330*/  FSETP.GEU.AND P0, PT, |R13|, 4.1917929649353027344, PT ;  /* 0x4086232b0d00780b */ /* 0x000fe20003f0e200 */
[----:B------:R-:W-:-:S05]  /*1340*/  DADD R10, R10, -R12 ;  /* 0x000000000a0a7229 */ /* 0x000fca000000080c */
[----:B------:R-:W-:-:S03]  /*1350*/  DADD R22, R16, -6.75539944105574400000e+15 ;  /* 0xc338000010167429 */ /* 0x000fc60000000000 */
[----:B------:R-:W-:-:S05]  /*1360*/  DADD R20, R20, R10 ;  /* 0x0000000014147229 */ /* 0x000fca000000000a */
[----:B------:R-:W-:Y:S01]  /*1370*/  DFMA R24, R22, -UR8, R12 ;  /* 0x8000000816187c2b */ /* 0x000fe2000800000c */
[----:B------:R-:W-:Y:S01]  /*1380*/  UMOV UR8, 0x3b39803f ;  /* 0x3b39803f00087882 */ /* 0x000fe20000000000 */
[----:B------:R-:W-:-:S06]  /*1390*/  UMOV UR9, 0x3c7abc9e ;  /* 0x3c7abc9e00097882 */ /* 0x000fcc0000000000 */
[----:B------:R-:W-:Y:S01]  /*13a0*/  DFMA R22, R22, -UR8, R24 ;  /* 0x8000000816167c2b */ /* 0x000fe20008000018 */
[----:B------:R-:W-:Y:S01]  /*13b0*/  UMOV UR8, 0x69ce2bdf ;  /* 0x69ce2bdf00087882 */ /* 0x000fe20000000000 */
[----:B------:R-:W-:Y:S01]  /*13c0*/  IMAD.MOV.U32 R24, RZ, RZ, -0x35dec16 ;  /* 0xfca213eaff187424 */ /* 0x000fe200078e00ff */
[----:B------:R-:W-:Y:S01]  /*13d0*/  UMOV UR9, 0x3e5ade15 ;  /* 0x3e5ade1500097882 */ /* 0x000fe20000000000 */
[----:B------:R-:W-:-:S06]  /*13e0*/  IMAD.MOV.U32 R25, RZ, RZ, 0x3e928af3 ;  /* 0x3e928af3ff197424 */ /* 0x000fcc00078e00ff */
        /* <DEDUP_REMOVED lines=25> */
[----:B------:R-:W-:-:S08]  /*1580*/  DFMA R24, R22, R24, 1 ;  /* 0x3ff000001618742b */ /* 0x000fd00000000018 */
[----:B------:R-:W-:-:S10]  /*1590*/  DFMA R22, R22, R24, 1 ;  /* 0x3ff000001616742b */ /* 0x000fd40000000018 */
[----:B------:R-:W-:Y:S01]  /*15a0*/  LEA R11, R16, R23, 0x14 ;  /* 0x00000017100b7211 */ /* 0x000fe200078ea0ff */
[----:B------:R-:W-:Y:S01]  /*15b0*/  IMAD.MOV.U32 R10, RZ, RZ, R22 ;  /* 0x000000ffff0a7224 */ /* 0x000fe200078e0016 */
[----:B------:R-:W-:Y:S06]  /*15c0*/  @!P0 BRA `(.L_x_48) ;  /* 0x0000000000308947 */ /* 0x000fec0003800000 */
[----:B------:R-:W-:Y:S01]  /*15d0*/  FSETP.GEU.AND P1, PT, |R13|, 4.2275390625, PT ;  /* 0x408748000d00780b */ /* 0x000fe20003f2e200 */
[C---:B------:R-:W-:Y:S02]  /*15e0*/  DADD R24, R12.reuse, +INF ;  /* 0x7ff000000c187429 */ /* 0x040fe40000000000 */
[----:B------:R-:W-:-:S08]  /*15f0*/  DSETP.GEU.AND P0, PT, R12, RZ, PT ;  /* 0x000000ff0c00722a */ /* 0x000fd00003f0e000 */
[----:B------:R-:W-:Y:S02]  /*1600*/  FSEL R11, R25, RZ, P0 ;  /* 0x000000ff190b7208 */ /* 0x000fe40000000000 */
[----:B------:R-:W-:-:S04]  /*1610*/  @!P1 LEA.HI R10, R16, R16, RZ, 0x1 ;  /* 0x00000010100a9211 */ /* 0x000fc800078f08ff */
[----:B------:R-:W-:Y:S02]  /*1620*/  @!P1 SHF.R.S32.HI R13, RZ, 0x1, R10 ;  /* 0x00000001ff0d9819 */ /* 0x000fe4000001140a */
[----:B------:R-:W-:-:S03]  /*1630*/  FSEL R10, R24, RZ, P0 ;  /* 0x000000ff180a7208 */ /* 0x000fc60000000000 */
[----:B------:R-:W-:Y:S02]  /*1640*/  @!P1 IMAD.IADD R12, R16, 0x1, -R13 ;  /* 0x00000001100c9824 */ /* 0x000fe400078e0a0d */
[----:B------:R-:W-:-:S03]  /*1650*/  @!P1 IMAD R23, R13, 0x100000, R23 ;  /* 0x001000000d179824 */ /* 0x000fc600078e0217 */
[----:B------:R-:W-:Y:S01]  /*1660*/  @!P1 LEA R13, R12, 0x3ff00000, 0x14 ;  /* 0x3ff000000c0d9811 */ /* 0x000fe200078ea0ff */
[----:B------:R-:W-:-:S06]  /*1670*/  @!P1 IMAD.MOV.U32 R12, RZ, RZ, RZ ;  /* 0x000000ffff0c9224 */ /* 0x000fcc00078e00ff */
[----:B------:R-:W-:-:S11]  /*1680*/  @!P1 DMUL R10, R22, R12 ;  /* 0x0000000c160a9228 */ /* 0x000fd60000000000 */
.L_x_48:
[----:B------:R-:W-:Y:S01]  /*1690*/  DFMA R20, R20, R10, R10 ;  /* 0x0000000a1414722b */ /* 0x000fe2000000000a */
[----:B------:R-:W-:Y:S01]  /*16a0*/  IMAD.MOV.U32 R19, RZ, RZ, 0x0 ;  /* 0x00000000ff137424 */ /* 0x000fe200078e00ff */
[----:B------:R-:W-:-:S08]  /*16b0*/  DSETP.NEU.AND P0, PT, |R10|, +INF , PT ;  /* 0x7ff000000a00742a */ /* 0x000fd00003f0d200 */
[----:B------:R-:W-:Y:S02]  /*16c0*/  FSEL R16, R10, R20, !P0 ;  /* 0x000000140a107208 */ /* 0x000fe40004000000 */
[----:B------:R-:W-:Y:S01]  /*16d0*/  FSEL R20, R11, R21, !P0 ;  /* 0x000000150b147208 */ /* 0x000fe20004000000 */
[----:B------:R-:W-:Y:S06]  /*16e0*/  RET.REL.NODEC R18 `(_Z7ruleOneP5agentPi) ;  /* 0xffffffe812447950 */ /* 0x000fec0003c3ffff */
.L_x_49:
        /* <DEDUP_REMOVED lines=9> */
.L_x_52:


//--------------------- .text._Z16initializeAgentsP5agent --------------------------
	.section	.text._Z16initializeAgentsP5agent,"ax",@progbits
	.align	128
        .global         _Z16initializeAgentsP5agent
        .type           _Z16initializeAgentsP5agent,@function
        .size           _Z16initializeAgentsP5agent,(.L_x_61 - _Z16initializeAgentsP5agent)
        .other          _Z16initializeAgentsP5agent,@"STO_CUDA_ENTRY STV_DEFAULT"
_Z16initializeAgentsP5agent:
.text._Z16initializeAgentsP5agent:
[----:B------:R-:W-:Y:S01]  /*0000*/  LDC R1, c[0x0][0x37c] ;  /* 0x0000df00ff017b82 */ /* 0x000fe20000000800 */
[----:B------:R-:W0:Y:S07]  /*0010*/  S2R R3, SR_TID.X ;  /* 0x0000000000037919 */ /* 0x000e2e0000002100 */
[----:B------:R-:W0:Y:S01]  /*0020*/  S2UR UR6, SR_CTAID.X ;  /* 0x00000000000679c3 */ /* 0x000e220000002500 */
[----:B------:R-:W1:Y:S07]  /*0030*/  LDCU.64 UR4, c[0x0][0x358] ;  /* 0x00006b00ff0477ac */ /* 0x000e6e0008000a00 */
[----:B------:R-:W0:Y:S02]  /*0040*/  LDC R0, c[0x0][0x360] ;  /* 0x0000d800ff007b82 */ /* 0x000e240000000800 */
[----:B0-----:R-:W-:Y:S01]  /*0050*/  IMAD R0, R0, UR6, R3 ;  /* 0x0000000600007c24 */ /* 0x001fe2000f8e0203 */
[----:B------:R-:W-:-:S06]  /*0060*/  CS2R R2, SR_CLOCKLO ;  /* 0x0000000000027805 */ /* 0x000fcc0000015000 */
[----:B------:R-:W-:Y:S01]  /*0070*/  IADD3 R2, P0, PT, R0, R2, RZ ;  /* 0x0000000200027210 */ /* 0x000fe20007f1e0ff */
[----:B------:R-:W0:Y:S01]  /*0080*/  LDC.64 R14, c[0x0][0x380] ;  /* 0x0000e000ff0e7b82 */ /* 0x000e220000000a00 */
[----:B------:R-:W-:Y:S01]  /*0090*/  UMOV UR6, 0x40000000 ;  /* 0x4000000000067882 */ /* 0x000fe20000000000 */
[----:B------:R-:W-:Y:S01]  /*00a0*/  UMOV UR7, 0x3f847ae1 ;  /* 0x3f847ae100077882 */ /* 0x000fe20000000000 */
        /* <DEDUP_REMOVED lines=12> */
[----:B------:R-:W-:Y:S01]  /*0170*/  LOP3.LUT R8, R6, R9, R8, 0x96, !PT ;  /* 0x0000000906087212 */ /* 0x000fe200078e9608 */
[----:B------:R-:W-:Y:S01]  /*0180*/  IMAD.MOV.U32 R9, RZ, RZ, 0x3f947ae1 ;  /* 0x3f947ae1ff097424 */ /* 0x000fe200078e00ff */
        /* <DEDUP_REMOVED lines=10> */
[----:B------:R-:W-:Y:S01]  /*0230*/  IADD3 R3, PT, PT, R3, 0x587c5, R8 ;  /* 0x000587c503037810 */ /* 0x000fe20007ffe008 */
[----:B------:R-:W-:Y:S02]  /*0240*/  IMAD.MOV.U32 R8, RZ, RZ, 0x40000000 ;  /* 0x40000000ff087424 */ /* 0x000fe400078e00ff */
[----:B------:R-:W-:-:S04]  /*0250*/  IMAD.WIDE.U32 R4, R4, 0x200000, RZ ;  /* 0x0020000004047825 */ /* 0x000fc800078e00ff */
[----:B------:R-:W-:Y:S01]  /*0260*/  IMAD.MOV.U32 R13, RZ, RZ, R5 ;  /* 0x000000ffff0d7224 */ /* 0x000fe200078e0005 */
[----:B------:R-:W-:Y:S01]  /*0270*/  LOP3.LUT R12, R4, R3, RZ, 0x3c, !PT ;  /* 0x00000003040c7212 */ /* 0x000fe200078e3cff */
[----:B------:R-:W-:Y:S02]  /*0280*/  IMAD.MOV.U32 R4, RZ, RZ, 0x0 ;  /* 0x00000000ff047424 */ /* 0x000fe400078e00ff */
[----:B------:R-:W-:Y:S01]  /*0290*/  IMAD.MOV.U32 R5, RZ, RZ, 0x3ca00000 ;  /* 0x3ca00000ff057424 */ /* 0x000fe200078e00ff */
[----:B------:R-:W2:Y:S05]  /*02a0*/  I2F.F64.U64 R6, R12 ;  /* 0x0000000c00067312 */ /* 0x000eaa0000301800 */
[----:B--2---:R-:W-:-:S08]  /*02b0*/  DFMA R6, R6, R4, 5.5511151231257827021e-17 ;  /* 0x3c9000000606742b */ /* 0x004fd00000000004 */
[----:B------:R-:W-:Y:S01]  /*02c0*/  DFMA R10, R6, UR6, R8 ;  /* 0x00000006060a7c2b */ /* 0x000fe20008000008 */
[----:B0-----:R-:W-:-:S06]  /*02d0*/  IMAD.WIDE R6, R0, 0x48, R14 ;  /* 0x0000004800067825 */ /* 0x001fcc00078e020e */
[----:B-1----:R0:W-:Y:S02]  /*02e0*/  STG.E.64 desc[UR4][R6.64], R10 ;  /* 0x0000000a06007986 */ /* 0x0021e4000c101b04 */
[----:B0-----:R-:W-:-:S06]  /*02f0*/  CS2R R10, SR_CLOCKLO ;  /* 0x00000000000a7805 */ /* 0x001fcc0000015000 */
        /* <DEDUP_REMOVED lines=28> */
[----:B0-----:R-:W-:-:S08]  /*04c0*/  DFMA R10, R10, R4, 5.5511151231257827021e-17 ;  /* 0x3c9000000a0a742b */ /* 0x001fd00000000004 */
[----:B------:R-:W-:-:S07]  /*04d0*/  DFMA R10, R10, UR6, R8 ;  /* 0x000000060a0a7c2b */ /* 0x000fce0008000008 */
[----:B------:R0:W-:Y:S01]  /*04e0*/  STG.E.64 desc[UR4][R6.64+0x8], R10 ;  /* 0x0000080a06007986 */ /* 0x0001e2000c101b04 */
[----:B------:R-:W-:-:S06]  /*04f0*/  CS2R R8, SR_CLOCKLO ;  /* 0x0000000000087805 */ /* 0x000fcc0000015000 */
[----:B------:R-:W-:Y:S01]  /*0500*/  IADD3 R3, P0, PT, R0, R8, RZ ;  /* 0x0000000800037210 */ /* 0x000fe20007f1e0ff */
[----:B------:R-:W-:Y:S01]  /*0510*/  UMOV UR6, 0xa0000000 ;  /* 0xa000000000067882 */ /* 0x000fe20000000000 */
[----:B------:R-:W-:Y:S02]  /*0520*/  UMOV UR7, 0x3fb020c4 ;  /* 0x3fb020c400077882 */ /* 0x000fe40000000000 */
[----:B------:R-:W-:-:S05]  /*0530*/  LOP3.LUT R3, R3, 0xaad26b49, RZ, 0x3c, !PT ;  /* 0xaad26b4903037812 */ /* 0x000fca00078e3cff */
        /* <DEDUP_REMOVED lines=11> */
[--C-:B------:R-:W-:Y:S01]  /*05f0*/  LOP3.LUT R9, R8, 0x159a55e5, R3.reuse, 0x96, !PT ;  /* 0x159a55e508097812 */ /* 0x100fe200078e9603 */
[----:B------:R-:W-:Y:S01]  /*0600*/  IMAD.MOV.U32 R13, RZ, RZ, 0x3f7cac08 ;  /* 0x3f7cac08ff0d7424 */ /* 0x000fe200078e00ff */
        /* <DEDUP_REMOVED lines=13> */
[----:B------:R-:W-:-:S04]  /*06e0*/  LOP3.LUT R10, R8, R3, RZ, 0x3c, !PT ;  /* 0x00000003080a7212 */ /* 0x000fc800078e3cff */
[----:B------:R-:W0:Y:S02]  /*06f0*/  I2F.F64.U64 R8, R10 ;  /* 0x0000000a00087312 */ /* 0x000e240000301800 */
[----:B0-----:R-:W-:-:S08]  /*0700*/  DFMA R8, R8, R4, 5.5511151231257827021e-17 ;  /* 0x3c9000000808742b */ /* 0x001fd00000000004 */
[----:B------:R-:W-:-:S07]  /*0710*/  DFMA R8, R8, UR6, R12 ;  /* 0x0000000608087c2b */ /* 0x000fce000800000c */
[----:B------:R0:W-:Y:S02]  /*0720*/  STG.E.64 desc[UR4][R6.64+0x10], R8 ;  /* 0x0000100806007986 */ /* 0x0001e4000c101b04 */
[----:B0-----:R-:W-:-:S06]  /*0730*/  CS2R R8, SR_CLOCKLO ;  /* 0x0000000000087805 */ /* 0x001fcc0000015000 */
[----:B------:R-:W-:Y:S01]  /*0740*/  IADD3 R3, P0, PT, R0, R8, RZ ;  /* 0x0000000800037210 */ /* 0x000fe20007f1e0ff */
[----:B------:R-:W-:Y:S01]  /*0750*/  UMOV UR6, 0x80000000 ;  /* 0x8000000000067882 */ /* 0x000fe20000000000 */
[----:B------:R-:W-:Y:S02]  /*0760*/  UMOV UR7, 0x3fc99999 ;  /* 0x3fc9999900077882 */ /* 0x000fe40000000000 */
        /* <DEDUP_REMOVED lines=68> */
[----:B------:R-:W-:Y:S03]  /*0bb0*/  STG.E desc[UR4][R6.64+0x30], RZ ;  /* 0x000030ff06007986 */ /* 0x000fe6000c101904 */
[----:B------:R-:W-:-:S05]  /*0bc0*/  LOP3.LUT R3, R3, 0xaad26b49, RZ, 0x3c, !PT ;  /* 0xaad26b4903037812 */ /* 0x000fca00078e3cff */
[----:B------:R-:W-:-:S04]  /*0bd0*/  IMAD R3, R3, 0x4182bed5, RZ ;  /* 0x4182bed503037824 */ /* 0x000fc800078e02ff */
[C---:B------:R-:W-:Y:S02]  /*0be0*/  VIADD R8, R3.reuse, 0x75bcd15 ;  /* 0x075bcd1503087836 */ /* 0x040fe40000000000 */
[----:B------:R-:W-:-:S03]  /*0bf0*/  VIADD R10, R3, 0x583f19 ;  /* 0x00583f19030a7836 */ /* 0x000fc60000000000 */
[----:B------:R-:W-:-:S04]  /*0c00*/  SHF.R.U32.HI R11, RZ, 0x2, R8 ;  /* 0x00000002ff0b7819 */ /* 0x000fc80000011608 */
[----:B------:R-:W-:Y:S01]  /*0c10*/  LOP3.LUT R11, R11, R8, RZ, 0x3c, !PT ;  /* 0x000000080b0b7212 */ /* 0x000fe200078e3cff */
[----:B------:R-:W-:Y:S02]  /*0c20*/  IMAD.X R8, R9, 0x1, R2, P0 ;  /* 0x0000000109087824 */ /* 0x000fe400000e0602 */
[----:B------:R-:W-:Y:S02]  /*0c30*/  IMAD.SHL.U32 R9, R10, 0x10, RZ ;  /* 0x000000100a097824 */ /* 0x000fe400078e00ff */
[----:B------:R-:W-:Y:S01]  /*0c40*/  IMAD.SHL.U32 R12, R11, 0x2, RZ ;  /* 0x000000020b0c7824 */ /* 0x000fe200078e00ff */
[----:B------:R-:W-:-:S04]  /*0c50*/  LOP3.LUT R8, R8, 0xf7dcefdd, RZ, 0x3c, !PT ;  /* 0xf7dcefdd08087812 */ /* 0x000fc800078e3cff */
[----:B------:R-:W-:Y:S01]  /*0c60*/  LOP3.LUT R12, R10, R9, R12, 0x96, !PT ;  /* 0x000000090a0c7212 */ /* 0x000fe200078e960c */
[----:B------:R-:W-:Y:S02]  /*0c70*/  IMAD R3, R8, -0x658354e5, R3 ;  /* 0x9a7cab1b08037824 */ /* 0x000fe400078e0203 */
[----:B------:R-:W-:Y:S01]  /*0c80*/  IMAD.MOV.U32 R9, RZ, RZ, 0xe ;  /* 0x0000000eff097424 */ /* 0x000fe200078e00ff */
[----:B------:R-:W-:-:S04]  /*0c90*/  LOP3.LUT R12, R12, R11, RZ, 0x3c, !PT ;  /* 0x0000000b0c0c7212 */ /* 0x000fc800078e3cff */
[----:B------:R-:W-:-:S04]  /*0ca0*/  IADD3 R3, PT, PT, R3, 0x6a788e, R12 ;  /* 0x006a788e03037810 */ /* 0x000fc80007ffe00c */
[----:B------:R-:W-:-:S04]  /*0cb0*/  IABS R8, R3 ;  /* 0x0000000300087213 */ /* 0x000fc80000000000 */
[----:B------:R-:W-:-:S04]  /*0cc0*/  LEA.HI R3, R8, R8, RZ, 0x1 ;  /* 0x0000000808037211 */ /* 0x000fc800078f08ff */
[----:B------:R-:W-:-:S04]  /*0cd0*/  LOP3.LUT R3, R3, 0xfffffffe, RZ, 0xc0, !PT ;  /* 0xfffffffe03037812 */ /* 0x000fc800078ec0ff */
[----:B------:R-:W-:-:S05]  /*0ce0*/  IADD3 R8, PT, PT, R8, 0x5, -R3 ;  /* 0x0000000508087810 */ /* 0x000fca0007ffe803 */
        /* <DEDUP_REMOVED lines=31> */
[----:B------:R-:W-:-:S07]  /*0ee0*/  DFMA R8, R8, 500, RZ ;  /* 0x407f40000808782b */ /* 0x000fce00000000ff */
        /* <DEDUP_REMOVED lines=23> */
[----:B------:R-:W-:Y:S02]  /*1060*/  LOP3.LUT R3, R8, R11, RZ, 0x3c, !PT ;  /* 0x0000000b08037212 */ /* 0x000fe400078e3cff */
[C---:B------:R-:W-:Y:S02]  /*1070*/  IADD3 R9, PT, PT, R0.reuse, 0x587c5, R11 ;  /* 0x000587c500097810 */ /* 0x040fe40007ffe00b */
[----:B------:R-:W-:-:S05]  /*1080*/  IADD3 R3, PT, PT, R0, 0xb0f8a, R3 ;  /* 0x000b0f8a00037810 */ /* 0x000fca0007ffe003 */
[----:B------:R-:W-:-:S03]  /*1090*/  IMAD.WIDE.U32 R2, R3, 0x200000, RZ ;  /* 0x0020000003027825 */ /* 0x000fc600078e00ff */
[----:B------:R-:W-:Y:S01]  /*10a0*/  LOP3.LUT R8, R2, R9, RZ, 0x3c, !PT ;  /* 0x0000000902087212 */ /* 0x000fe200078e3cff */
[----:B------:R-:W-:-:S04]  /*10b0*/  IMAD.MOV.U32 R9, RZ, RZ, R3 ;  /* 0x000000ffff097224 */ /* 0x000fc800078e0003 */
[----:B------:R-:W0:Y:S02]  /*10c0*/  I2F.F64.U64 R2, R8 ;  /* 0x0000000800027312 */ /* 0x000e240000301800 */
[----:B0-----:R-:W-:-:S08]  /*10d0*/  DFMA R2, R2, R4, 5.5511151231257827021e-17 ;  /* 0x3c9000000202742b */ /* 0x001fd00000000004 */
[----:B------:R-:W-:-:S07]  /*10e0*/  DFMA R2, R2, 500, RZ ;  /* 0x407f40000202782b */ /* 0x000fce00000000ff */
[----:B------:R-:W-:Y:S01]  /*10f0*/  STG.E.64 desc[UR4][R6.64+0x40], R2 ;  /* 0x0000400206007986 */ /* 0x000fe2000c101b04 */
[----:B------:R-:W-:Y:S05]  /*1100*/  EXIT ;  /* 0x000000000000794d */ /* 0x000fea0003800000 */
.L_x_50:
        /* <DEDUP_REMOVED lines=15> */
.L_x_61:


//--------------------- .nv.global.init           --------------------------
	.section	.nv.global.init,"aw",@progbits
	.align	4
.nv.global.init:
	.type		mrg32k3aM1SubSeq,@object
	.size		mrg32k3aM1SubSeq,(mrg32k3aM2SubSeq - mrg32k3aM1SubSeq)
mrg32k3aM1SubSeq:
        /*0000*/ 	.byte	0x0b, 0xcc, 0xee, 0x04, 0x73, 0x29, 0x8b, 0x6f, 0xf6, 0x53, 0x03, 0xf6, 0x23, 0xf6, 0xea, 0xda
        /* <DEDUP_REMOVED lines=125> */
	.type		mrg32k3aM2SubSeq,@object
	.size		mrg32k3aM2SubSeq,(mrg32k3aM1 - mrg32k3aM2SubSeq)
mrg32k3aM2SubSeq:
        /* <DEDUP_REMOVED lines=126> */
	.type		mrg32k3aM1,@object
	.size		mrg32k3aM1,(mrg32k3aM1Seq - mrg32k3aM1)
mrg32k3aM1:
        /* <DEDUP_REMOVED lines=144> */
	.type		mrg32k3aM1Seq,@object
	.size		mrg32k3aM1Seq,(mrg32k3aM2 - mrg32k3aM1Seq)
mrg32k3aM1Seq:
        /* <DEDUP_REMOVED lines=144> */
	.type		mrg32k3aM2,@object
	.size		mrg32k3aM2,(mrg32k3aM2Seq - mrg32k3aM2)
mrg32k3aM2:
        /* <DEDUP_REMOVED lines=144> */
	.type		mrg32k3aM2Seq,@object
	.size		mrg32k3aM2Seq,(precalc_xorwow_matrix - mrg32k3aM2Seq)
mrg32k3aM2Seq:
        /* <DEDUP_REMOVED lines=144> */
	.type		precalc_xorwow_matrix,@object
	.size		precalc_xorwow_matrix,(precalc_xorwow_offset_matrix - precalc_xorwow_matrix)
precalc_xorwow_matrix:
        /* <DEDUP_REMOVED lines=6400> */
	.type		precalc_xorwow_offset_matrix,@object
	.size		precalc_xorwow_offset_matrix,(.L_1 - precalc_xorwow_offset_matrix)
precalc_xorwow_offset_matrix:
        /* <DEDUP_REMOVED lines=6400> */
.L_1:


//--------------------- .nv.shared.reserved.0     --------------------------
	.section	.nv.shared.reserved.0,"aw",@nobits
	.weak		__nv_reservedSMEM_offset_0_alias
	.size		__nv_reservedSMEM_offset_0_alias, 0, 64
	.other		__nv_reservedSMEM_offset_0_alias,@"STO_CUDA_RESERVED_SHARED STV_DEFAULT"
__nv_reservedSMEM_offset_0_alias:
	.zero		0
	.zero		64


//--------------------- .nv.constant0._Z17initializeHistoryPiS_ --------------------------
	.section	.nv.constant0._Z17initializeHistoryPiS_,"a",@progbits
	.sectionflags	@""
	.align	4
.nv.constant0._Z17initializeHistoryPiS_:
	.zero		912


//--------------------- .nv.constant0._Z13updateHistoryiPiS_ --------------------------
	.section	.nv.constant0._Z13updateHistoryiPiS_,"a",@progbits
	.sectionflags	@""
	.align	4
.nv.constant0._Z13updateHistoryiPiS_:
	.zero		920


//--------------------- .nv.constant0._Z10sumHistoryPi --------------------------
	.section	.nv.constant0._Z10sumHistoryPi,"a",@progbits
	.sectionflags	@""
	.align	4
.nv.constant0._Z10sumHistoryPi:
	.zero		904


//--------------------- .nv.constant0._Z8ruleFiveP5agentPi --------------------------
	.section	.nv.constant0._Z8ruleFiveP5agentPi,"a",@progbits
	.sectionflags	@""
	.align	4
.nv.constant0._Z8ruleFiveP5agentPi:
	.zero		912


//--------------------- .nv.constant0._Z8ruleFourP5agentPi --------------------------
	.section	.nv.constant0._Z8ruleFourP5agentPi,"a",@progbits
	.sectionflags	@""
	.align	4
.nv.constant0._Z8ruleFourP5agentPi:
	.zero		912


//--------------------- .nv.constant0._Z9ruleThreeP5agentPi --------------------------
	.section	.nv.constant0._Z9ruleThreeP5agentPi,"a",@progbits
	.sectionflags	@""
	.align	4
.nv.constant0._Z9ruleThreeP5agentPi:
	.zero		912


//--------------------- .nv.constant0._Z7ruleTwoP5agent --------------------------
	.section	.nv.constant0._Z7ruleTwoP5agent,"a",@progbits
	.sectionflags	@""
	.align	4
.nv.constant0._Z7ruleTwoP5agent:
	.zero		904


//--------------------- .nv.constant0._Z7ruleOneP5agentPi --------------------------
	.section	.nv.constant0._Z7ruleOneP5agentPi,"a",@progbits
	.sectionflags	@""
	.align	4
.nv.constant0._Z7ruleOneP5agentPi:
	.zero		912


//--------------------- .nv.constant0._Z16initializeAgentsP5agent --------------------------
	.section	.nv.constant0._Z16initializeAgentsP5agent,"a",@progbits
	.sectionflags	@""
	.align	4
.nv.constant0._Z16initializeAgentsP5agent:
	.zero		904


//--------------------- SYMBOLS --------------------------

	.type		.nv.reservedSmem.offset0,@object
	.size		.nv.reservedSmem.offset0,0x4
